//
// Generated by NVIDIA NVVM Compiler
//
// Compiler Build ID: CL-36424714
// Cuda compilation tools, release 13.0, V13.0.88
// Based on NVVM 20.0.0
//

.version 9.0
.target sm_100
.address_size 64

	// .globl	_Z15cuDecodeViterbiPfiiiPiS0_S0_S0_
// _ZZ15cuDecodeViterbiPfiiiPiS0_S0_S0_E12v_accum_err0 has been demoted
// _ZZ15cuDecodeViterbiPfiiiPiS0_S0_S0_E12v_accum_err1 has been demoted
// _ZZ15cuDecodeViterbiPfiiiPiS0_S0_S0_E7v_tab_t has been demoted
// _ZZ15cuDecodeViterbiPfiiiPiS0_S0_S0_E6v_punc has been demoted
// _ZZ15cuDecodeViterbiPfiiiPiS0_S0_S0_E8v_output has been demoted
// _ZZ15cuDecodeViterbiPfiiiPiS0_S0_S0_E6v_next has been demoted

.visible .entry _Z15cuDecodeViterbiPfiiiPiS0_S0_S0_(
	.param .u64 .ptr .align 1 _Z15cuDecodeViterbiPfiiiPiS0_S0_S0__param_0,
	.param .u32 _Z15cuDecodeViterbiPfiiiPiS0_S0_S0__param_1,
	.param .u32 _Z15cuDecodeViterbiPfiiiPiS0_S0_S0__param_2,
	.param .u32 _Z15cuDecodeViterbiPfiiiPiS0_S0_S0__param_3,
	.param .u64 .ptr .align 1 _Z15cuDecodeViterbiPfiiiPiS0_S0_S0__param_4,
	.param .u64 .ptr .align 1 _Z15cuDecodeViterbiPfiiiPiS0_S0_S0__param_5,
	.param .u64 .ptr .align 1 _Z15cuDecodeViterbiPfiiiPiS0_S0_S0__param_6,
	.param .u64 .ptr .align 1 _Z15cuDecodeViterbiPfiiiPiS0_S0_S0__param_7
)
{
	.reg .pred 	%p<19>;
	.reg .b32 	%r<102>;
	.reg .b32 	%f<16>;
	.reg .b64 	%rd<28>;
	// demoted variable
	.shared .align 4 .b8 _ZZ15cuDecodeViterbiPfiiiPiS0_S0_S0_E12v_accum_err0[256];
	// demoted variable
	.shared .align 4 .b8 _ZZ15cuDecodeViterbiPfiiiPiS0_S0_S0_E12v_accum_err1[256];
	// demoted variable
	.shared .align 4 .b8 _ZZ15cuDecodeViterbiPfiiiPiS0_S0_S0_E7v_tab_t[16];
	// demoted variable
	.shared .align 4 .b8 _ZZ15cuDecodeViterbiPfiiiPiS0_S0_S0_E6v_punc[40];
	// demoted variable
	.shared .align 4 .b8 _ZZ15cuDecodeViterbiPfiiiPiS0_S0_S0_E8v_output[512];
	// demoted variable
	.shared .align 4 .b8 _ZZ15cuDecodeViterbiPfiiiPiS0_S0_S0_E6v_next[512];
	ld.param.u64 	%rd6, [_Z15cuDecodeViterbiPfiiiPiS0_S0_S0__param_0];
	ld.param.u32 	%r31, [_Z15cuDecodeViterbiPfiiiPiS0_S0_S0__param_1];
	ld.param.u32 	%r32, [_Z15cuDecodeViterbiPfiiiPiS0_S0_S0__param_2];
	ld.param.u32 	%r33, [_Z15cuDecodeViterbiPfiiiPiS0_S0_S0__param_3];
	ld.param.u64 	%rd3, [_Z15cuDecodeViterbiPfiiiPiS0_S0_S0__param_4];
	ld.param.u64 	%rd7, [_Z15cuDecodeViterbiPfiiiPiS0_S0_S0__param_5];
	ld.param.u64 	%rd4, [_Z15cuDecodeViterbiPfiiiPiS0_S0_S0__param_6];
	ld.param.u64 	%rd5, [_Z15cuDecodeViterbiPfiiiPiS0_S0_S0__param_7];
	cvta.to.global.u64 	%rd1, %rd7;
	cvta.to.global.u64 	%rd2, %rd6;
	mov.u32 	%r1, %tid.x;
	setp.ge.s32 	%p1, %r1, %r33;
	@%p1 bra 	$L__BB0_2;
	cvta.to.global.u64 	%rd8, %rd3;
	mul.wide.u32 	%rd9, %r1, 4;
	add.s64 	%rd10, %rd8, %rd9;
	ld.global.u32 	%r34, [%rd10];
	shl.b32 	%r35, %r1, 2;
	mov.u32 	%r36, _ZZ15cuDecodeViterbiPfiiiPiS0_S0_S0_E6v_punc;
	add.s32 	%r37, %r36, %r35;
	st.shared.u32 	[%r37], %r34;
$L__BB0_2:
	shl.b32 	%r38, %r1, 1;
	cvta.to.global.u64 	%rd11, %rd4;
	mul.wide.u32 	%rd12, %r38, 4;
	add.s64 	%rd13, %rd11, %rd12;
	ld.global.u32 	%r39, [%rd13];
	shl.b32 	%r40, %r1, 3;
	mov.u32 	%r41, _ZZ15cuDecodeViterbiPfiiiPiS0_S0_S0_E8v_output;
	add.s32 	%r2, %r41, %r40;
	st.shared.u32 	[%r2], %r39;
	ld.global.u32 	%r42, [%rd13+4];
	st.shared.u32 	[%r2+4], %r42;
	cvta.to.global.u64 	%rd14, %rd5;
	add.s64 	%rd15, %rd14, %rd12;
	ld.global.u32 	%r43, [%rd15];
	mov.u32 	%r44, _ZZ15cuDecodeViterbiPfiiiPiS0_S0_S0_E6v_next;
	add.s32 	%r3, %r44, %r40;
	st.shared.u32 	[%r3], %r43;
	ld.global.u32 	%r45, [%rd15+4];
	st.shared.u32 	[%r3+4], %r45;
	setp.ne.s32 	%p2, %r1, 0;
	@%p2 bra 	$L__BB0_4;
	mov.b32 	%r50, 0;
	st.shared.u32 	[_ZZ15cuDecodeViterbiPfiiiPiS0_S0_S0_E12v_accum_err0], %r50;
	bra.uni 	$L__BB0_5;
$L__BB0_4:
	shl.b32 	%r46, %r1, 2;
	mov.u32 	%r47, _ZZ15cuDecodeViterbiPfiiiPiS0_S0_S0_E12v_accum_err0;
	add.s32 	%r48, %r47, %r46;
	mov.b32 	%r49, -664576087;
	st.shared.u32 	[%r48], %r49;
$L__BB0_5:
	shl.b32 	%r51, %r1, 2;
	mov.u32 	%r98, _ZZ15cuDecodeViterbiPfiiiPiS0_S0_S0_E12v_accum_err1;
	add.s32 	%r53, %r98, %r51;
	mov.b32 	%r54, -664576087;
	st.shared.u32 	[%r53], %r54;
	ld.shared.u32 	%r94, [_ZZ15cuDecodeViterbiPfiiiPiS0_S0_S0_E6v_punc];
	ld.shared.u32 	%r93, [_ZZ15cuDecodeViterbiPfiiiPiS0_S0_S0_E6v_punc+4];
	add.s32 	%r55, %r94, %r93;
	setp.gt.s32 	%p3, %r55, %r31;
	setp.lt.s32 	%p4, %r32, 1;
	or.pred  	%p5, %p3, %p4;
	@%p5 bra 	$L__BB0_25;
	and.b32  	%r6, %r1, 1;
	mov.u32 	%r99, _ZZ15cuDecodeViterbiPfiiiPiS0_S0_S0_E12v_accum_err0;
	mov.b32 	%r95, 0;
	mov.u32 	%r101, %r95;
	mov.u32 	%r97, %r95;
$L__BB0_7:
	mov.u32 	%r11, %r99;
	mov.u32 	%r99, %r98;
	setp.ne.s32 	%p6, %r1, 0;
	@%p6 bra 	$L__BB0_14;
	mov.b32 	%r59, 0;
	st.shared.u32 	[_ZZ15cuDecodeViterbiPfiiiPiS0_S0_S0_E7v_tab_t], %r59;
	setp.eq.s32 	%p7, %r94, 0;
	@%p7 bra 	$L__BB0_10;
	mul.wide.s32 	%rd16, %r101, 4;
	add.s64 	%rd17, %rd2, %rd16;
	ld.global.f32 	%f15, [%rd17];
	st.shared.f32 	[_ZZ15cuDecodeViterbiPfiiiPiS0_S0_S0_E7v_tab_t+8], %f15;
	st.shared.f32 	[_ZZ15cuDecodeViterbiPfiiiPiS0_S0_S0_E7v_tab_t+12], %f15;
	add.s32 	%r101, %r101, 1;
	bra.uni 	$L__BB0_11;
$L__BB0_10:
	mov.b32 	%r60, 0;
	st.shared.u32 	[_ZZ15cuDecodeViterbiPfiiiPiS0_S0_S0_E7v_tab_t+8], %r60;
	st.shared.u32 	[_ZZ15cuDecodeViterbiPfiiiPiS0_S0_S0_E7v_tab_t+12], %r60;
	mov.f32 	%f15, 0f00000000;
$L__BB0_11:
	setp.eq.s32 	%p8, %r93, 0;
	@%p8 bra 	$L__BB0_13;
	mul.wide.s32 	%rd18, %r101, 4;
	add.s64 	%rd19, %rd2, %rd18;
	ld.global.f32 	%f6, [%rd19];
	st.shared.f32 	[_ZZ15cuDecodeViterbiPfiiiPiS0_S0_S0_E7v_tab_t+4], %f6;
	add.f32 	%f7, %f6, %f15;
	st.shared.f32 	[_ZZ15cuDecodeViterbiPfiiiPiS0_S0_S0_E7v_tab_t+12], %f7;
	add.s32 	%r101, %r101, 1;
	bra.uni 	$L__BB0_14;
$L__BB0_13:
	mov.b32 	%r61, 0;
	st.shared.u32 	[_ZZ15cuDecodeViterbiPfiiiPiS0_S0_S0_E7v_tab_t+4], %r61;
$L__BB0_14:
	setp.ne.s32 	%p9, %r6, 0;
	bar.sync 	0;
	add.s32 	%r18, %r11, %r51;
	ld.shared.f32 	%f8, [%r18];
	ld.shared.u32 	%r63, [%r2];
	shl.b32 	%r64, %r63, 2;
	mov.u32 	%r65, _ZZ15cuDecodeViterbiPfiiiPiS0_S0_S0_E7v_tab_t;
	add.s32 	%r66, %r65, %r64;
	ld.shared.f32 	%f9, [%r66];
	add.f32 	%f3, %f8, %f9;
	ld.shared.u32 	%r67, [%r2+4];
	shl.b32 	%r68, %r67, 2;
	add.s32 	%r69, %r65, %r68;
	ld.shared.f32 	%f10, [%r69];
	add.f32 	%f4, %f8, %f10;
	@%p9 bra 	$L__BB0_19;
	ld.shared.u32 	%r19, [%r3];
	ld.shared.u32 	%r20, [%r3+4];
	shl.b32 	%r70, %r19, 2;
	add.s32 	%r21, %r99, %r70;
	ld.shared.f32 	%f11, [%r21];
	setp.leu.f32 	%p10, %f3, %f11;
	@%p10 bra 	$L__BB0_17;
	st.shared.f32 	[%r21], %f3;
	shl.b32 	%r71, %r95, 6;
	add.s32 	%r72, %r71, %r19;
	add.s32 	%r73, %r72, 64;
	mul.wide.s32 	%rd20, %r73, 4;
	add.s64 	%rd21, %rd1, %rd20;
	st.global.u32 	[%rd21], %r1;
$L__BB0_17:
	shl.b32 	%r74, %r20, 2;
	add.s32 	%r22, %r99, %r74;
	ld.shared.f32 	%f12, [%r22];
	setp.leu.f32 	%p11, %f4, %f12;
	@%p11 bra 	$L__BB0_19;
	st.shared.f32 	[%r22], %f4;
	shl.b32 	%r75, %r95, 6;
	add.s32 	%r76, %r75, %r20;
	add.s32 	%r77, %r76, 64;
	mul.wide.s32 	%rd22, %r77, 4;
	add.s64 	%rd23, %rd1, %rd22;
	st.global.u32 	[%rd23], %r1;
$L__BB0_19:
	setp.eq.s32 	%p12, %r6, 0;
	bar.sync 	0;
	@%p12 bra 	$L__BB0_24;
	ld.shared.u32 	%r23, [%r3];
	ld.shared.u32 	%r24, [%r3+4];
	shl.b32 	%r78, %r23, 2;
	add.s32 	%r25, %r99, %r78;
	ld.shared.f32 	%f13, [%r25];
	setp.leu.f32 	%p13, %f3, %f13;
	@%p13 bra 	$L__BB0_22;
	st.shared.f32 	[%r25], %f3;
	shl.b32 	%r79, %r95, 6;
	add.s32 	%r80, %r79, %r23;
	add.s32 	%r81, %r80, 64;
	mul.wide.s32 	%rd24, %r81, 4;
	add.s64 	%rd25, %rd1, %rd24;
	st.global.u32 	[%rd25], %r1;
$L__BB0_22:
	shl.b32 	%r82, %r24, 2;
	add.s32 	%r26, %r99, %r82;
	ld.shared.f32 	%f14, [%r26];
	setp.leu.f32 	%p14, %f4, %f14;
	@%p14 bra 	$L__BB0_24;
	st.shared.f32 	[%r26], %f4;
	shl.b32 	%r83, %r95, 6;
	add.s32 	%r84, %r83, %r24;
	add.s32 	%r85, %r84, 64;
	mul.wide.s32 	%rd26, %r85, 4;
	add.s64 	%rd27, %rd1, %rd26;
	st.global.u32 	[%rd27], %r1;
$L__BB0_24:
	mov.b32 	%r86, -664576087;
	st.shared.u32 	[%r18], %r86;
	add.s32 	%r87, %r97, 2;
	setp.lt.s32 	%p15, %r87, %r33;
	selp.b32 	%r97, %r87, 0, %p15;
	add.s32 	%r95, %r95, 1;
	shl.b32 	%r88, %r97, 2;
	mov.u32 	%r89, _ZZ15cuDecodeViterbiPfiiiPiS0_S0_S0_E6v_punc;
	add.s32 	%r90, %r89, %r88;
	ld.shared.u32 	%r94, [%r90];
	add.s32 	%r91, %r94, %r101;
	ld.shared.u32 	%r93, [%r90+4];
	add.s32 	%r92, %r91, %r93;
	setp.le.s32 	%p16, %r92, %r31;
	setp.lt.s32 	%p17, %r95, %r32;
	and.pred  	%p18, %p16, %p17;
	mov.u32 	%r98, %r11;
	@%p18 bra 	$L__BB0_7;
$L__BB0_25:
	ret;

}
	// .globl	_Z11cuDecodeTb1iPiS_
.visible .entry _Z11cuDecodeTb1iPiS_(
	.param .u32 _Z11cuDecodeTb1iPiS__param_0,
	.param .u64 .ptr .align 1 _Z11cuDecodeTb1iPiS__param_1,
	.param .u64 .ptr .align 1 _Z11cuDecodeTb1iPiS__param_2
)
{
	.reg .pred 	%p<10>;
	.reg .b32 	%r<84>;
	.reg .b64 	%rd<73>;

	ld.param.u32 	%r15, [_Z11cuDecodeTb1iPiS__param_0];
	ld.param.u64 	%rd3, [_Z11cuDecodeTb1iPiS__param_1];
	ld.param.u64 	%rd4, [_Z11cuDecodeTb1iPiS__param_2];
	cvta.to.global.u64 	%rd1, %rd3;
	cvta.to.global.u64 	%rd2, %rd4;
	mul.wide.s32 	%rd5, %r15, 4;
	add.s64 	%rd6, %rd2, %rd5;
	mov.b32 	%r16, 0;
	st.global.u32 	[%rd6], %r16;
	setp.lt.s32 	%p1, %r15, 1;
	@%p1 bra 	$L__BB1_12;
	and.b32  	%r1, %r15, 7;
	setp.lt.u32 	%p2, %r15, 8;
	mov.u32 	%r81, %r15;
	@%p2 bra 	$L__BB1_4;
	and.b32  	%r2, %r15, 2147483640;
	mov.b32 	%r78, 0;
	mov.u32 	%r81, %r15;
	mov.u32 	%r80, %r78;
$L__BB1_3:
	.pragma "nounroll";
	shl.b32 	%r18, %r81, 6;
	add.s32 	%r19, %r18, %r78;
	mul.wide.s32 	%rd7, %r19, 4;
	add.s64 	%rd8, %rd1, %rd7;
	ld.global.u32 	%r20, [%rd8];
	add.s32 	%r21, %r81, -1;
	mul.wide.u32 	%rd9, %r21, 4;
	add.s64 	%rd10, %rd2, %rd9;
	st.global.u32 	[%rd10], %r20;
	shl.b32 	%r22, %r21, 6;
	add.s32 	%r23, %r22, %r20;
	mul.wide.s32 	%rd11, %r23, 4;
	add.s64 	%rd12, %rd1, %rd11;
	ld.global.u32 	%r24, [%rd12];
	add.s32 	%r25, %r81, -2;
	mul.wide.u32 	%rd13, %r25, 4;
	add.s64 	%rd14, %rd2, %rd13;
	st.global.u32 	[%rd14], %r24;
	shl.b32 	%r26, %r25, 6;
	add.s32 	%r27, %r26, %r24;
	mul.wide.s32 	%rd15, %r27, 4;
	add.s64 	%rd16, %rd1, %rd15;
	ld.global.u32 	%r28, [%rd16];
	add.s32 	%r29, %r81, -3;
	mul.wide.u32 	%rd17, %r29, 4;
	add.s64 	%rd18, %rd2, %rd17;
	st.global.u32 	[%rd18], %r28;
	shl.b32 	%r30, %r29, 6;
	add.s32 	%r31, %r30, %r28;
	mul.wide.s32 	%rd19, %r31, 4;
	add.s64 	%rd20, %rd1, %rd19;
	ld.global.u32 	%r32, [%rd20];
	add.s32 	%r33, %r81, -4;
	mul.wide.u32 	%rd21, %r33, 4;
	add.s64 	%rd22, %rd2, %rd21;
	st.global.u32 	[%rd22], %r32;
	shl.b32 	%r34, %r33, 6;
	add.s32 	%r35, %r34, %r32;
	mul.wide.s32 	%rd23, %r35, 4;
	add.s64 	%rd24, %rd1, %rd23;
	ld.global.u32 	%r36, [%rd24];
	add.s32 	%r37, %r81, -5;
	mul.wide.u32 	%rd25, %r37, 4;
	add.s64 	%rd26, %rd2, %rd25;
	st.global.u32 	[%rd26], %r36;
	shl.b32 	%r38, %r37, 6;
	add.s32 	%r39, %r38, %r36;
	mul.wide.s32 	%rd27, %r39, 4;
	add.s64 	%rd28, %rd1, %rd27;
	ld.global.u32 	%r40, [%rd28];
	add.s32 	%r41, %r81, -6;
	mul.wide.u32 	%rd29, %r41, 4;
	add.s64 	%rd30, %rd2, %rd29;
	st.global.u32 	[%rd30], %r40;
	shl.b32 	%r42, %r41, 6;
	add.s32 	%r43, %r42, %r40;
	mul.wide.s32 	%rd31, %r43, 4;
	add.s64 	%rd32, %rd1, %rd31;
	ld.global.u32 	%r44, [%rd32];
	add.s32 	%r45, %r81, -7;
	mul.wide.u32 	%rd33, %r45, 4;
	add.s64 	%rd34, %rd2, %rd33;
	st.global.u32 	[%rd34], %r44;
	shl.b32 	%r46, %r45, 6;
	add.s32 	%r47, %r46, %r44;
	mul.wide.s32 	%rd35, %r47, 4;
	add.s64 	%rd36, %rd1, %rd35;
	ld.global.u32 	%r78, [%rd36];
	add.s32 	%r81, %r81, -8;
	mul.wide.u32 	%rd37, %r81, 4;
	add.s64 	%rd38, %rd2, %rd37;
	st.global.u32 	[%rd38], %r78;
	add.s32 	%r80, %r80, 8;
	setp.ne.s32 	%p3, %r80, %r2;
	@%p3 bra 	$L__BB1_3;
$L__BB1_4:
	setp.eq.s32 	%p4, %r1, 0;
	@%p4 bra 	$L__BB1_12;
	and.b32  	%r10, %r15, 3;
	setp.lt.u32 	%p5, %r1, 4;
	@%p5 bra 	$L__BB1_7;
	shl.b32 	%r48, %r81, 6;
	mul.wide.u32 	%rd39, %r81, 4;
	add.s64 	%rd40, %rd2, %rd39;
	ld.global.u32 	%r49, [%rd40];
	add.s32 	%r50, %r48, %r49;
	mul.wide.s32 	%rd41, %r50, 4;
	add.s64 	%rd42, %rd1, %rd41;
	ld.global.u32 	%r51, [%rd42];
	add.s32 	%r52, %r81, -1;
	mul.wide.u32 	%rd43, %r52, 4;
	add.s64 	%rd44, %rd2, %rd43;
	st.global.u32 	[%rd44], %r51;
	shl.b32 	%r53, %r52, 6;
	add.s32 	%r54, %r53, %r51;
	mul.wide.s32 	%rd45, %r54, 4;
	add.s64 	%rd46, %rd1, %rd45;
	ld.global.u32 	%r55, [%rd46];
	add.s32 	%r56, %r81, -2;
	mul.wide.u32 	%rd47, %r56, 4;
	add.s64 	%rd48, %rd2, %rd47;
	st.global.u32 	[%rd48], %r55;
	shl.b32 	%r57, %r56, 6;
	add.s32 	%r58, %r57, %r55;
	mul.wide.s32 	%rd49, %r58, 4;
	add.s64 	%rd50, %rd1, %rd49;
	ld.global.u32 	%r59, [%rd50];
	add.s32 	%r60, %r81, -3;
	mul.wide.u32 	%rd51, %r60, 4;
	add.s64 	%rd52, %rd2, %rd51;
	st.global.u32 	[%rd52], %r59;
	shl.b32 	%r61, %r60, 6;
	add.s32 	%r62, %r61, %r59;
	mul.wide.s32 	%rd53, %r62, 4;
	add.s64 	%rd54, %rd1, %rd53;
	ld.global.u32 	%r63, [%rd54];
	add.s32 	%r81, %r81, -4;
	mul.wide.u32 	%rd55, %r81, 4;
	add.s64 	%rd56, %rd2, %rd55;
	st.global.u32 	[%rd56], %r63;
$L__BB1_7:
	setp.eq.s32 	%p6, %r10, 0;
	@%p6 bra 	$L__BB1_12;
	setp.eq.s32 	%p7, %r10, 1;
	@%p7 bra 	$L__BB1_10;
	shl.b32 	%r64, %r81, 6;
	mul.wide.u32 	%rd57, %r81, 4;
	add.s64 	%rd58, %rd2, %rd57;
	ld.global.u32 	%r65, [%rd58];
	add.s32 	%r66, %r64, %r65;
	mul.wide.s32 	%rd59, %r66, 4;
	add.s64 	%rd60, %rd1, %rd59;
	ld.global.u32 	%r67, [%rd60];
	add.s32 	%r68, %r81, -1;
	mul.wide.u32 	%rd61, %r68, 4;
	add.s64 	%rd62, %rd2, %rd61;
	st.global.u32 	[%rd62], %r67;
	shl.b32 	%r69, %r68, 6;
	add.s32 	%r70, %r69, %r67;
	mul.wide.s32 	%rd63, %r70, 4;
	add.s64 	%rd64, %rd1, %rd63;
	ld.global.u32 	%r71, [%rd64];
	add.s32 	%r81, %r81, -2;
	mul.wide.u32 	%rd65, %r81, 4;
	add.s64 	%rd66, %rd2, %rd65;
	st.global.u32 	[%rd66], %r71;
$L__BB1_10:
	and.b32  	%r72, %r15, 1;
	setp.eq.b32 	%p8, %r72, 1;
	not.pred 	%p9, %p8;
	@%p9 bra 	$L__BB1_12;
	shl.b32 	%r73, %r81, 6;
	mul.wide.u32 	%rd67, %r81, 4;
	add.s64 	%rd68, %rd2, %rd67;
	ld.global.u32 	%r74, [%rd68];
	add.s32 	%r75, %r73, %r74;
	mul.wide.s32 	%rd69, %r75, 4;
	add.s64 	%rd70, %rd1, %rd69;
	ld.global.u32 	%r76, [%rd70];
	add.s32 	%r77, %r81, -1;
	mul.wide.u32 	%rd71, %r77, 4;
	add.s64 	%rd72, %rd2, %rd71;
	st.global.u32 	[%rd72], %r76;
$L__BB1_12:
	ret;

}
	// .globl	_Z11cuDecodeTb2iPiS_S_
.visible .entry _Z11cuDecodeTb2iPiS_S_(
	.param .u32 _Z11cuDecodeTb2iPiS_S__param_0,
	.param .u64 .ptr .align 1 _Z11cuDecodeTb2iPiS_S__param_1,
	.param .u64 .ptr .align 1 _Z11cuDecodeTb2iPiS_S__param_2,
	.param .u64 .ptr .align 1 _Z11cuDecodeTb2iPiS_S__param_3
)
{
	.reg .pred 	%p<3>;
	.reg .b32 	%r<12>;
	.reg .b64 	%rd<15>;

	ld.param.u32 	%r2, [_Z11cuDecodeTb2iPiS_S__param_0];
	ld.param.u64 	%rd2, [_Z11cuDecodeTb2iPiS_S__param_1];
	ld.param.u64 	%rd3, [_Z11cuDecodeTb2iPiS_S__param_2];
	ld.param.u64 	%rd4, [_Z11cuDecodeTb2iPiS_S__param_3];
	cvta.to.global.u64 	%rd1, %rd4;
	mov.u32 	%r3, %ctaid.x;
	mov.u32 	%r4, %ntid.x;
	mov.u32 	%r5, %tid.x;
	mad.lo.s32 	%r1, %r3, %r4, %r5;
	setp.ge.s32 	%p1, %r1, %r2;
	@%p1 bra 	$L__BB2_4;
	cvta.to.global.u64 	%rd5, %rd2;
	cvta.to.global.u64 	%rd6, %rd3;
	mul.wide.s32 	%rd7, %r1, 4;
	add.s64 	%rd8, %rd5, %rd7;
	ld.global.u32 	%r6, [%rd8+4];
	ld.global.u32 	%r7, [%rd8];
	shl.b32 	%r8, %r7, 1;
	mul.wide.s32 	%rd9, %r8, 4;
	add.s64 	%rd10, %rd6, %rd9;
	ld.global.u32 	%r9, [%rd10+4];
	setp.ne.s32 	%p2, %r6, %r9;
	@%p2 bra 	$L__BB2_3;
	add.s64 	%rd14, %rd1, %rd7;
	mov.b32 	%r11, 1;
	st.global.u32 	[%rd14], %r11;
	bra.uni 	$L__BB2_4;
$L__BB2_3:
	add.s64 	%rd12, %rd1, %rd7;
	mov.b32 	%r10, 0;
	st.global.u32 	[%rd12], %r10;
$L__BB2_4:
	ret;

}


// ===== COMPILED SASS (sm_100) =====

	.target	sm_100

	.elftype	@"ET_EXEC"


//--------------------- .note.nv.tkinfo           --------------------------
	.section	.note.nv.tkinfo,"",@"SHT_NOTE"
	.sectionflags	@"SHF_NOTE_NV_TKINFO"
	.tkinfo
        /*0018*/ 	.word	0x00000002
        /*0030*/ 	.string	""
        /*0030*/ 	.string	"ptxas"
        /*0030*/ 	.string	"Cuda compilation tools, release 13.0, V13.0.88"
        /*0030*/ 	.string	"Build cuda_13.0.r13.0/compiler.36424714_0"
        /*0030*/ 	.string	"-arch sm_100 -m 64 "



//--------------------- .note.nv.cuinfo           --------------------------
	.section	.note.nv.cuinfo,"",@"SHT_NOTE"
	.sectionflags	@"SHF_NOTE_NV_CUINFO"
        /*0018*/ 	.short	0x0002
        /*001a*/ 	.short	0x0064
        /*001c*/ 	.short	0x0082
	.zero		2


//--------------------- .nv.info                  --------------------------
	.section	.nv.info,"",@"SHT_CUDA_INFO"
	.align	4


	//----- nvinfo : EIATTR_REGCOUNT
	.align		4
        /*0000*/ 	.byte	0x04, 0x2f
        /*0002*/ 	.short	(.L_1 - .L_0)
	.align		4
.L_0:
        /*0004*/ 	.word	index@(_Z15cuDecodeViterbiPfiiiPiS0_S0_S0_)
        /*0008*/ 	.word	0x00000018


	//----- nvinfo : EIATTR_FRAME_SIZE
	.align		4
.L_1:
        /*000c*/ 	.byte	0x04, 0x11
        /*000e*/ 	.short	(.L_3 - .L_2)
	.align		4
.L_2:
        /*0010*/ 	.word	index@(_Z15cuDecodeViterbiPfiiiPiS0_S0_S0_)
        /*0014*/ 	.word	0x00000000


	//----- nvinfo : EIATTR_REGCOUNT
	.align		4
.L_3:
        /*0018*/ 	.byte	0x04, 0x2f
        /*001a*/ 	.short	(.L_5 - .L_4)
	.align		4
.L_4:
        /*001c*/ 	.word	index@(_Z11cuDecodeTb1iPiS_)
        /*0020*/ 	.word	0x0000001e


	//----- nvinfo : EIATTR_FRAME_SIZE
	.align		4
.L_5:
        /*0024*/ 	.byte	0x04, 0x11
        /*0026*/ 	.short	(.L_7 - .L_6)
	.align		4
.L_6:
        /*0028*/ 	.word	index@(_Z11cuDecodeTb1iPiS_)
        /*002c*/ 	.word	0x00000000


	//----- nvinfo : EIATTR_REGCOUNT
	.align		4
.L_7:
        /*0030*/ 	.byte	0x04, 0x2f
        /*0032*/ 	.short	(.L_9 - .L_8)
	.align		4
.L_8:
        /*0034*/ 	.word	index@(_Z11cuDecodeTb2iPiS_S_)
        /*0038*/ 	.word	0x0000000e


	//----- nvinfo : EIATTR_FRAME_SIZE
	.align		4
.L_9:
        /*003c*/ 	.byte	0x04, 0x11
        /*003e*/ 	.short	(.L_11 - .L_10)
	.align		4
.L_10:
        /*0040*/ 	.word	index@(_Z11cuDecodeTb2iPiS_S_)
        /*0044*/ 	.word	0x00000000


	//----- nvinfo : EIATTR_MIN_STACK_SIZE
	.align		4
.L_11:
        /*0048*/ 	.byte	0x04, 0x12
        /*004a*/ 	.short	(.L_13 - .L_12)
	.align		4
.L_12:
        /*004c*/ 	.word	index@(_Z11cuDecodeTb2iPiS_S_)
        /*0050*/ 	.word	0x00000000


	//----- nvinfo : EIATTR_MIN_STACK_SIZE
	.align		4
.L_13:
        /*0054*/ 	.byte	0x04, 0x12
        /*0056*/ 	.short	(.L_15 - .L_14)
	.align		4
.L_14:
        /*0058*/ 	.word	index@(_Z11cuDecodeTb1iPiS_)
        /*005c*/ 	.word	0x00000000


	//----- nvinfo : EIATTR_MIN_STACK_SIZE
	.align		4
.L_15:
        /*0060*/ 	.byte	0x04, 0x12
        /*0062*/ 	.short	(.L_17 - .L_16)
	.align		4
.L_16:
        /*0064*/ 	.word	index@(_Z15cuDecodeViterbiPfiiiPiS0_S0_S0_)
        /*0068*/ 	.word	0x00000000
.L_17:


//--------------------- .nv.compat                --------------------------
	.section	.nv.compat,"",@"SHT_CUDA_COMPAT_INFO"
	.align	4
        /*0000*/ 	.byte	0x02, 0x09, 0x00, 0x00, 0x02, 0x02, 0x01, 0x00, 0x02, 0x05, 0x05, 0x00, 0x03, 0x07, 0x01, 0x01
        /*0010*/ 	.byte	0x02, 0x03, 0x00, 0x00, 0x02, 0x06, 0x01, 0x00, 0x04, 0x0b, 0x08, 0x00, 0x09, 0x00, 0x00, 0x00
        /*0020*/ 	.byte	0x00, 0x00, 0x00, 0x00


//--------------------- .nv.info._Z11cuDecodeTb2iPiS_S_ --------------------------
	.section	.nv.info._Z11cuDecodeTb2iPiS_S_,"",@"SHT_CUDA_INFO"
	.sectionflags	@""
	.align	4


	//----- nvinfo : EIATTR_CUDA_API_VERSION
	.align		4
        /*0000*/ 	.byte	0x04, 0x37
        /*0002*/ 	.short	(.L_19 - .L_18)
.L_18:
        /*0004*/ 	.word	0x00000082


	//----- nvinfo : EIATTR_KPARAM_INFO
	.align		4
.L_19:
        /*0008*/ 	.byte	0x04, 0x17
        /*000a*/ 	.short	(.L_21 - .L_20)
.L_20:
        /*000c*/ 	.word	0x00000000
        /*0010*/ 	.short	0x0003
        /*0012*/ 	.short	0x0018
        /*0014*/ 	.byte	0x00, 0xf5, 0x21, 0x00


	//----- nvinfo : EIATTR_KPARAM_INFO
	.align		4
.L_21:
        /*0018*/ 	.byte	0x04, 0x17
        /*001a*/ 	.short	(.L_23 - .L_22)
.L_22:
        /*001c*/ 	.word	0x00000000
        /*0020*/ 	.short	0x0002
        /*0022*/ 	.short	0x0010
        /*0024*/ 	.byte	0x00, 0xf5, 0x21, 0x00


	//----- nvinfo : EIATTR_KPARAM_INFO
	.align		4
.L_23:
        /*0028*/ 	.byte	0x04, 0x17
        /*002a*/ 	.short	(.L_25 - .L_24)
.L_24:
        /*002c*/ 	.word	0x00000000
        /*0030*/ 	.short	0x0001
        /*0032*/ 	.short	0x0008
        /*0034*/ 	.byte	0x00, 0xf5, 0x21, 0x00


	//----- nvinfo : EIATTR_KPARAM_INFO
	.align		4
.L_25:
        /*0038*/ 	.byte	0x04, 0x17
        /*003a*/ 	.short	(.L_27 - .L_26)
.L_26:
        /*003c*/ 	.word	0x00000000
        /*0040*/ 	.short	0x0000
        /*0042*/ 	.short	0x0000
        /*0044*/ 	.byte	0x00, 0xf0, 0x11, 0x00


	//----- nvinfo : EIATTR_SPARSE_MMA_MASK
	.align		4
.L_27:
        /*0048*/ 	.byte	0x03, 0x50
        /*004a*/ 	.short	0x0000


	//----- nvinfo : EIATTR_MAXREG_COUNT
	.align		4
        /*004c*/ 	.byte	0x03, 0x1b
        /*004e*/ 	.short	0x00ff


	//----- nvinfo : EIATTR_MERCURY_ISA_VERSION
	.align		4
        /*0050*/ 	.byte	0x03, 0x5f
        /*0052*/ 	.short	0x0101


	//----- nvinfo : EIATTR_VRC_CTA_INIT_COUNT
	.align		4
        /*0054*/ 	.byte	0x02, 0x4a
	.zero		1
	.zero		1


	//----- nvinfo : EIATTR_EXIT_INSTR_OFFSETS
	.align		4
        /*0058*/ 	.byte	0x04, 0x1c
        /*005a*/ 	.short	(.L_29 - .L_28)


	//   ....[0]....
.L_28:
        /*005c*/ 	.word	0x00000070


	//   ....[1]....
        /*0060*/ 	.word	0x00000160


	//   ....[2]....
        /*0064*/ 	.word	0x000001a0


	//----- nvinfo : EIATTR_CBANK_PARAM_SIZE
	.align		4
.L_29:
        /*0068*/ 	.byte	0x03, 0x19
        /*006a*/ 	.short	0x0020


	//----- nvinfo : EIATTR_PARAM_CBANK
	.align		4
        /*006c*/ 	.byte	0x04, 0x0a
        /*006e*/ 	.short	(.L_31 - .L_30)
	.align		4
.L_30:
        /*0070*/ 	.word	index@(.nv.constant0._Z11cuDecodeTb2iPiS_S_)
        /*0074*/ 	.short	0x0380
        /*0076*/ 	.short	0x0020


	//----- nvinfo : EIATTR_SW_WAR
	.align		4
.L_31:
        /*0078*/ 	.byte	0x04, 0x36
        /*007a*/ 	.short	(.L_33 - .L_32)
.L_32:
        /*007c*/ 	.word	0x00000008
.L_33:


//--------------------- .nv.info._Z11cuDecodeTb1iPiS_ --------------------------
	.section	.nv.info._Z11cuDecodeTb1iPiS_,"",@"SHT_CUDA_INFO"
	.sectionflags	@""
	.align	4


	//----- nvinfo : EIATTR_CUDA_API_VERSION
	.align		4
        /*0000*/ 	.byte	0x04, 0x37
        /*0002*/ 	.short	(.L_35 - .L_34)
.L_34:
        /*0004*/ 	.word	0x00000082


	//----- nvinfo : EIATTR_KPARAM_INFO
	.align		4
.L_35:
        /*0008*/ 	.byte	0x04, 0x17
        /*000a*/ 	.short	(.L_37 - .L_36)
.L_36:
        /*000c*/ 	.word	0x00000000
        /*0010*/ 	.short	0x0002
        /*0012*/ 	.short	0x0010
        /*0014*/ 	.byte	0x00, 0xf5, 0x21, 0x00


	//----- nvinfo : EIATTR_KPARAM_INFO
	.align		4
.L_37:
        /*0018*/ 	.byte	0x04, 0x17
        /*001a*/ 	.short	(.L_39 - .L_38)
.L_38:
        /*001c*/ 	.word	0x00000000
        /*0020*/ 	.short	0x0001
        /*0022*/ 	.short	0x0008
        /*0024*/ 	.byte	0x00, 0xf5, 0x21, 0x00


	//----- nvinfo : EIATTR_KPARAM_INFO
	.align		4
.L_39:
        /*0028*/ 	.byte	0x04, 0x17
        /*002a*/ 	.short	(.L_41 - .L_40)
.L_40:
        /*002c*/ 	.word	0x00000000
        /*0030*/ 	.short	0x0000
        /*0032*/ 	.short	0x0000
        /*0034*/ 	.byte	0x00, 0xf0, 0x11, 0x00


	//----- nvinfo : EIATTR_SPARSE_MMA_MASK
	.align		4
.L_41:
        /*0038*/ 	.byte	0x03, 0x50
        /*003a*/ 	.short	0x0000


	//----- nvinfo : EIATTR_MAXREG_COUNT
	.align		4
        /*003c*/ 	.byte	0x03, 0x1b
        /*003e*/ 	.short	0x00ff


	//----- nvinfo : EIATTR_MERCURY_ISA_VERSION
	.align		4
        /*0040*/ 	.byte	0x03, 0x5f
        /*0042*/ 	.short	0x0101


	//----- nvinfo : EIATTR_VRC_CTA_INIT_COUNT
	.align		4
        /*0044*/ 	.byte	0x02, 0x4a
	.zero		1
	.zero		1


	//----- nvinfo : EIATTR_EXIT_INSTR_OFFSETS
	.align		4
        /*0048*/ 	.byte	0x04, 0x1c
        /*004a*/ 	.short	(.L_43 - .L_42)


	//   ....[0]....
.L_42:
        /*004c*/ 	.word	0x00000070


	//   ....[1]....
        /*0050*/ 	.word	0x00000440


	//   ....[2]....
        /*0054*/ 	.word	0x00000640


	//   ....[3]....
        /*0058*/ 	.word	0x00000780


	//   ....[4]....
        /*005c*/ 	.word	0x00000820


	//----- nvinfo : EIATTR_CBANK_PARAM_SIZE
	.align		4
.L_43:
        /*0060*/ 	.byte	0x03, 0x19
        /*0062*/ 	.short	0x0018


	//----- nvinfo : EIATTR_PARAM_CBANK
	.align		4
        /*0064*/ 	.byte	0x04, 0x0a
        /*0066*/ 	.short	(.L_45 - .L_44)
	.align		4
.L_44:
        /*0068*/ 	.word	index@(.nv.constant0._Z11cuDecodeTb1iPiS_)
        /*006c*/ 	.short	0x0380
        /*006e*/ 	.short	0x0018


	//----- nvinfo : EIATTR_SW_WAR
	.align		4
.L_45:
        /*0070*/ 	.byte	0x04, 0x36
        /*0072*/ 	.short	(.L_47 - .L_46)
.L_46:
        /*0074*/ 	.word	0x00000008
.L_47:


//--------------------- .nv.info._Z15cuDecodeViterbiPfiiiPiS0_S0_S0_ --------------------------
	.section	.nv.info._Z15cuDecodeViterbiPfiiiPiS0_S0_S0_,"",@"SHT_CUDA_INFO"
	.sectionflags	@""
	.align	4


	//----- nvinfo : EIATTR_CUDA_API_VERSION
	.align		4
        /*0000*/ 	.byte	0x04, 0x37
        /*0002*/ 	.short	(.L_49 - .L_48)
.L_48:
        /*0004*/ 	.word	0x00000082


	//----- nvinfo : EIATTR_KPARAM_INFO
	.align		4
.L_49:
        /*0008*/ 	.byte	0x04, 0x17
        /*000a*/ 	.short	(.L_51 - .L_50)
.L_50:
        /*000c*/ 	.word	0x00000000
        /*0010*/ 	.short	0x0007
        /*0012*/ 	.short	0x0030
        /*0014*/ 	.byte	0x00, 0xf5, 0x21, 0x00


	//----- nvinfo : EIATTR_KPARAM_INFO
	.align		4
.L_51:
        /*0018*/ 	.byte	0x04, 0x17
        /*001a*/ 	.short	(.L_53 - .L_52)
.L_52:
        /*001c*/ 	.word	0x00000000
        /*0020*/ 	.short	0x0006
        /*0022*/ 	.short	0x0028
        /*0024*/ 	.byte	0x00, 0xf5, 0x21, 0x00


	//----- nvinfo : EIATTR_KPARAM_INFO
	.align		4
.L_53:
        /*0028*/ 	.byte	0x04, 0x17
        /*002a*/ 	.short	(.L_55 - .L_54)
.L_54:
        /*002c*/ 	.word	0x00000000
        /*0030*/ 	.short	0x0005
        /*0032*/ 	.short	0x0020
        /*0034*/ 	.byte	0x00, 0xf5, 0x21, 0x00


	//----- nvinfo : EIATTR_KPARAM_INFO
	.align		4
.L_55:
        /*0038*/ 	.byte	0x04, 0x17
        /*003a*/ 	.short	(.L_57 - .L_56)
.L_56:
        /*003c*/ 	.word	0x00000000
        /*0040*/ 	.short	0x0004
        /*0042*/ 	.short	0x0018
        /*0044*/ 	.byte	0x00, 0xf5, 0x21, 0x00


	//----- nvinfo : EIATTR_KPARAM_INFO
	.align		4
.L_57:
        /*0048*/ 	.byte	0x04, 0x17
        /*004a*/ 	.short	(.L_59 - .L_58)
.L_58:
        /*004c*/ 	.word	0x00000000
        /*0050*/ 	.short	0x0003
        /*0052*/ 	.short	0x0010
        /*0054*/ 	.byte	0x00, 0xf0, 0x11, 0x00


	//----- nvinfo : EIATTR_KPARAM_INFO
	.align		4
.L_59:
        /*0058*/ 	.byte	0x04, 0x17
        /*005a*/ 	.short	(.L_61 - .L_60)
.L_60:
        /*005c*/ 	.word	0x00000000
        /*0060*/ 	.short	0x0002
        /*0062*/ 	.short	0x000c
        /*0064*/ 	.byte	0x00, 0xf0, 0x11, 0x00


	//----- nvinfo : EIATTR_KPARAM_INFO
	.align		4
.L_61:
        /*0068*/ 	.byte	0x04, 0x17
        /*006a*/ 	.short	(.L_63 - .L_62)
.L_62:
        /*006c*/ 	.word	0x00000000
        /*0070*/ 	.short	0x0001
        /*0072*/ 	.short	0x0008
        /*0074*/ 	.byte	0x00, 0xf0, 0x11, 0x00


	//----- nvinfo : EIATTR_KPARAM_INFO
	.align		4
.L_63:
        /*0078*/ 	.byte	0x04, 0x17
        /*007a*/ 	.short	(.L_65 - .L_64)
.L_64:
        /*007c*/ 	.word	0x00000000
        /*0080*/ 	.short	0x0000
        /*0082*/ 	.short	0x0000
        /*0084*/ 	.byte	0x00, 0xf5, 0x21, 0x00


	//----- nvinfo : EIATTR_SPARSE_MMA_MASK
	.align		4
.L_65:
        /*0088*/ 	.byte	0x03, 0x50
        /*008a*/ 	.short	0x0000


	//----- nvinfo : EIATTR_MAXREG_COUNT
	.align		4
        /*008c*/ 	.byte	0x03, 0x1b
        /*008e*/ 	.short	0x00ff


	//----- nvinfo : EIATTR_NUM_BARRIERS
	.align		4
        /*0090*/ 	.byte	0x02, 0x4c
        /*0092*/ 	.byte	0x01
	.zero		1


	//----- nvinfo : EIATTR_MERCURY_ISA_VERSION
	.align		4
        /*0094*/ 	.byte	0x03, 0x5f
        /*0096*/ 	.short	0x0101


	//----- nvinfo : EIATTR_VRC_CTA_INIT_COUNT
	.align		4
        /*0098*/ 	.byte	0x02, 0x4a
	.zero		1
	.zero		1


	//----- nvinfo : EIATTR_EXIT_INSTR_OFFSETS
	.align		4
        /*009c*/ 	.byte	0x04, 0x1c
        /*009e*/ 	.short	(.L_67 - .L_66)


	//   ....[0]....
.L_66:
        /*00a0*/ 	.word	0x000002e0


	//   ....[1]....
        /*00a4*/ 	.word	0x000009e0


	//   ....[2]....
        /*00a8*/ 	.word	0x00000a10


	//----- nvinfo : EIATTR_CRS_STACK_SIZE
	.align		4
.L_67:
        /*00ac*/ 	.byte	0x04, 0x1e
        /*00ae*/ 	.short	(.L_69 - .L_68)
.L_68:
        /*00b0*/ 	.word	0x00000000


	//----- nvinfo : EIATTR_CBANK_PARAM_SIZE
	.align		4
.L_69:
        /*00b4*/ 	.byte	0x03, 0x19
        /*00b6*/ 	.short	0x0038


	//----- nvinfo : EIATTR_PARAM_CBANK
	.align		4
        /*00b8*/ 	.byte	0x04, 0x0a
        /*00ba*/ 	.short	(.L_71 - .L_70)
	.align		4
.L_70:
        /*00bc*/ 	.word	index@(.nv.constant0._Z15cuDecodeViterbiPfiiiPiS0_S0_S0_)
        /*00c0*/ 	.short	0x0380
        /*00c2*/ 	.short	0x0038


	//----- nvinfo : EIATTR_SW_WAR
	.align		4
.L_71:
        /*00c4*/ 	.byte	0x04, 0x36
        /*00c6*/ 	.short	(.L_73 - .L_72)
.L_72:
        /*00c8*/ 	.word	0x00000008
.L_73:


//--------------------- .nv.callgraph             --------------------------
	.section	.nv.callgraph,"",@"SHT_CUDA_CALLGRAPH"
	.align	4
	.sectionentsize	8
	.align		4
        /*0000*/ 	.word	0x00000000
	.align		4
        /*0004*/ 	.word	0xffffffff
	.align		4
        /*0008*/ 	.word	0x00000000
	.align		4
        /*000c*/ 	.word	0xfffffffe
	.align		4
        /*0010*/ 	.word	0x00000000
	.align		4
        /*0014*/ 	.word	0xfffffffd
	.align		4
        /*0018*/ 	.word	0x00000000
	.align		4
        /*001c*/ 	.word	0xfffffffc


//--------------------- .text._Z11cuDecodeTb2iPiS_S_ --------------------------
	.section	.text._Z11cuDecodeTb2iPiS_S_,"ax",@progbits
	.align	128
        .global         _Z11cuDecodeTb2iPiS_S_
        .type           _Z11cuDecodeTb2iPiS_S_,@function
        .size           _Z11cuDecodeTb2iPiS_S_,(.L_x_14 - _Z11cuDecodeTb2iPiS_S_)
        .other          _Z11cuDecodeTb2iPiS_S_,@"STO_CUDA_ENTRY STV_DEFAULT"
_Z11cuDecodeTb2iPiS_S_:
.text._Z11cuDecodeTb2iPiS_S_:
[----:B------:R-:W-:Y:S01]  /*0000*/  LDC R1, c[0x0][0x37c] ;  /* 0x0000df00ff017b82 */ /* 0x000fe20000000800 */
[----:B------:R-:W0:Y:S07]  /*0010*/  S2R R0, SR_TID.X ;  /* 0x0000000000007919 */ /* 0x000e2e0000002100 */
[----:B------:R-:W0:Y:S01]  /*0020*/  S2UR UR4, SR_CTAID.X ;  /* 0x00000000000479c3 */ /* 0x000e220000002500 */
[----:B------:R-:W1:Y:S07]  /*0030*/  LDCU UR5, c[0x0][0x380] ;  /* 0x00007000ff0577ac */ /* 0x000e6e0008000800 */
[----:B------:R-:W0:Y:S02]  /*0040*/  LDC R9, c[0x0][0x360] ;  /* 0x0000d800ff097b82 */ /* 0x000e240000000800 */
[----:B0-----:R-:W-:-:S05]  /*0050*/  IMAD R9, R9, UR4, R0 ;  /* 0x0000000409097c24 */ /* 0x001fca000f8e0200 */
[----:B-1----:R-:W-:-:S13]  /*0060*/  ISETP.GE.AND P0, PT, R9, UR5, PT ;  /* 0x0000000509007c0c */ /* 0x002fda000bf06270 */
[----:B------:R-:W-:Y:S05]  /*0070*/  @P0 EXIT ;  /* 0x000000000000094d */ /* 0x000fea0003800000 */
[----:B------:R-:W0:Y:S01]  /*0080*/  LDC.64 R2, c[0x0][0x388] ;  /* 0x0000e200ff027b82 */ /* 0x000e220000000a00 */
[----:B------:R-:W1:Y:S07]  /*0090*/  LDCU.64 UR4, c[0x0][0x358] ;  /* 0x00006b00ff0477ac */ /* 0x000e6e0008000a00 */
[----:B------:R-:W2:Y:S01]  /*00a0*/  LDC.64 R4, c[0x0][0x390] ;  /* 0x0000e400ff047b82 */ /* 0x000ea20000000a00 */
[----:B0-----:R-:W-:-:S05]  /*00b0*/  IMAD.WIDE R2, R9, 0x4, R2 ;  /* 0x0000000409027825 */ /* 0x001fca00078e0202 */
[----:B-1----:R-:W3:Y:S02]  /*00c0*/  LDG.E R0, desc[UR4][R2.64] ;  /* 0x0000000402007981 */ /* 0x002ee4000c1e1900 */
[----:B---3--:R-:W-:Y:S02]  /*00d0*/  SHF.L.U32 R7, R0, 0x1, RZ ;  /* 0x0000000100077819 */ /* 0x008fe400000006ff */
[----:B------:R-:W3:Y:S03]  /*00e0*/  LDG.E R0, desc[UR4][R2.64+0x4] ;  /* 0x0000040402007981 */ /* 0x000ee6000c1e1900 */
[----:B--2---:R-:W-:-:S06]  /*00f0*/  IMAD.WIDE R4, R7, 0x4, R4 ;  /* 0x0000000407047825 */ /* 0x004fcc00078e0204 */
[----:B------:R-:W3:Y:S02]  /*0100*/  LDG.E R5, desc[UR4][R4.64+0x4] ;  /* 0x0000040404057981 */ /* 0x000ee4000c1e1900 */
[----:B---3--:R-:W-:-:S13]  /*0110*/  ISETP.NE.AND P0, PT, R0, R5, PT ;  /* 0x000000050000720c */ /* 0x008fda0003f05270 */
[----:B------:R-:W0:Y:S01]  /*0120*/  @!P0 LDC.64 R6, c[0x0][0x398] ;  /* 0x0000e600ff068b82 */ /* 0x000e220000000a00 */
[----:B------:R-:W-:Y:S01]  /*0130*/  @!P0 MOV R11, 0x1 ;  /* 0x00000001000b8802 */ /* 0x000fe20000000f00 */
[----:B0-----:R-:W-:-:S05]  /*0140*/  @!P0 IMAD.WIDE R6, R9, 0x4, R6 ;  /* 0x0000000409068825 */ /* 0x001fca00078e0206 */
[----:B------:R0:W-:Y:S01]  /*0150*/  @!P0 STG.E desc[UR4][R6.64], R11 ;  /* 0x0000000b06008986 */ /* 0x0001e2000c101904 */
[----:B------:R-:W-:Y:S05]  /*0160*/  @!P0 EXIT ;  /* 0x000000000000894d */ /* 0x000fea0003800000 */
[----:B------:R-:W1:Y:S02]  /*0170*/  LDC.64 R2, c[0x0][0x398] ;  /* 0x0000e600ff027b82 */ /* 0x000e640000000a00 */
[----:B-1----:R-:W-:-:S05]  /*0180*/  IMAD.WIDE R2, R9, 0x4, R2 ;  /* 0x0000000409027825 */ /* 0x002fca00078e0202 */
[----:B------:R-:W-:Y:S01]  /*0190*/  STG.E desc[UR4][R2.64], RZ ;  /* 0x000000ff02007986 */ /* 0x000fe2000c101904 */
[----:B------:R-:W-:Y:S05]  /*01a0*/  EXIT ;  /* 0x000000000000794d */ /* 0x000fea0003800000 */
.L_x_0:
[----:B------:R-:W-:-:S00]  /*01b0*/  BRA `(.L_x_0) ;  /* 0xfffffffc00fc7947 */ /* 0x000fc0000383ffff */
[----:B------:R-:W-:-:S00]  /*01c0*/  NOP ;  /* 0x0000000000007918 */ /* 0x000fc00000000000 */
        /* <DEDUP_REMOVED lines=11> */
.L_x_14:


//--------------------- .text._Z11cuDecodeTb1iPiS_ --------------------------
	.section	.text._Z11cuDecodeTb1iPiS_,"ax",@progbits
	.align	128
        .global         _Z11cuDecodeTb1iPiS_
        .type           _Z11cuDecodeTb1iPiS_,@function
        .size           _Z11cuDecodeTb1iPiS_,(.L_x_15 - _Z11cuDecodeTb1iPiS_)
        .other          _Z11cuDecodeTb1iPiS_,@"STO_CUDA_ENTRY STV_DEFAULT"
_Z11cuDecodeTb1iPiS_:
.text._Z11cuDecodeTb1iPiS_:
[----:B------:R-:W-:Y:S08]  /*0000*/  LDC R1, c[0x0][0x37c] ;  /* 0x0000df00ff017b82 */ /* 0x000ff00000000800 */
[----:B------:R-:W0:Y:S01]  /*0010*/  LDC R9, c[0x0][0x380] ;  /* 0x0000e000ff097b82 */ /* 0x000e220000000800 */
[----:B------:R-:W1:Y:S07]  /*0020*/  LDCU.64 UR6, c[0x0][0x358] ;  /* 0x00006b00ff0677ac */ /* 0x000e6e0008000a00 */
[----:B------:R-:W2:Y:S01]  /*0030*/  LDC.64 R2, c[0x0][0x390] ;  /* 0x0000e400ff027b82 */ /* 0x000ea20000000a00 */
[C---:B0-----:R-:W-:Y:S01]  /*0040*/  ISETP.GE.AND P0, PT, R9.reuse, 0x1, PT ;  /* 0x000000010900780c */ /* 0x041fe20003f06270 */
[----:B--2---:R-:W-:-:S05]  /*0050*/  IMAD.WIDE R4, R9, 0x4, R2 ;  /* 0x0000000409047825 */ /* 0x004fca00078e0202 */
[----:B-1----:R0:W-:Y:S07]  /*0060*/  STG.E desc[UR6][R4.64], RZ ;  /* 0x000000ff04007986 */ /* 0x0021ee000c101906 */
[----:B------:R-:W-:Y:S05]  /*0070*/  @!P0 EXIT ;  /* 0x000000000000894d */ /* 0x000fea0003800000 */
[----:B------:R-:W1:Y:S01]  /*0080*/  LDC R7, c[0x0][0x380] ;  /* 0x0000e000ff077b82 */ /* 0x000e620000000800 */
[C---:B------:R-:W-:Y:S02]  /*0090*/  ISETP.GE.U32.AND P1, PT, R9.reuse, 0x8, PT ;  /* 0x000000080900780c */ /* 0x040fe40003f26070 */
[----:B------:R-:W-:-:S04]  /*00a0*/  LOP3.LUT R0, R9, 0x7, RZ, 0xc0, !PT ;  /* 0x0000000709007812 */ /* 0x000fc800078ec0ff */
[----:B------:R-:W-:-:S07]  /*00b0*/  ISETP.NE.AND P0, PT, R0, RZ, PT ;  /* 0x000000ff0000720c */ /* 0x000fce0003f05270 */
[----:B------:R-:W-:Y:S06]  /*00c0*/  @!P1 BRA `(.L_x_1) ;  /* 0x0000000000dc9947 */ /* 0x000fec0003800000 */
[----:B0-----:R-:W0:Y:S01]  /*00d0*/  LDC.64 R4, c[0x0][0x388] ;  /* 0x0000e200ff047b82 */ /* 0x001e220000000a00 */
[----:B------:R-:W-:Y:S01]  /*00e0*/  HFMA2 R18, -RZ, RZ, 0, 0 ;  /* 0x00000000ff127431 */ /* 0x000fe200000001ff */
[----:B------:R-:W-:Y:S01]  /*00f0*/  LOP3.LUT R6, R9, 0x7ffffff8, RZ, 0xc0, !PT ;  /* 0x7ffffff809067812 */ /* 0x000fe200078ec0ff */
[----:B------:R-:W-:-:S06]  /*0100*/  UMOV UR4, URZ ;  /* 0x000000ff00047c82 */ /* 0x000fcc0008000000 */
.L_x_2:
[----:B-12---:R-:W-:-:S05]  /*0110*/  LEA R11, R7, R18, 0x6 ;  /* 0x00000012070b7211 */ /* 0x006fca00078e30ff */
[----:B0-----:R-:W-:-:S05]  /*0120*/  IMAD.WIDE R10, R11, 0x4, R4 ;  /* 0x000000040b0a7825 */ /* 0x001fca00078e0204 */
[----:B------:R-:W2:Y:S01]  /*0130*/  LDG.E R21, desc[UR6][R10.64] ;  /* 0x000000060a157981 */ /* 0x000ea2000c1e1900 */
[----:B------:R-:W-:-:S04]  /*0140*/  IADD3 R12, PT, PT, R7, -0x1, RZ ;  /* 0xffffffff070c7810 */ /* 0x000fc80007ffe0ff */
[C---:B--2---:R-:W-:Y:S01]  /*0150*/  LEA R15, R12.reuse, R21, 0x6 ;  /* 0x000000150c0f7211 */ /* 0x044fe200078e30ff */
[----:B------:R-:W-:-:S04]  /*0160*/  IMAD.WIDE.U32 R12, R12, 0x4, R2 ;  /* 0x000000040c0c7825 */ /* 0x000fc800078e0002 */
[----:B------:R-:W-:Y:S01]  /*0170*/  IMAD.WIDE R14, R15, 0x4, R4 ;  /* 0x000000040f0e7825 */ /* 0x000fe200078e0204 */
[----:B------:R0:W-:Y:S04]  /*0180*/  STG.E desc[UR6][R12.64], R21 ;  /* 0x000000150c007986 */ /* 0x0001e8000c101906 */
[----:B------:R-:W2:Y:S01]  /*0190*/  LDG.E R23, desc[UR6][R14.64] ;  /* 0x000000060e177981 */ /* 0x000ea2000c1e1900 */
[----:B------:R-:W-:-:S04]  /*01a0*/  IADD3 R16, PT, PT, R7, -0x2, RZ ;  /* 0xfffffffe07107810 */ /* 0x000fc80007ffe0ff */
[C---:B--2---:R-:W-:Y:S01]  /*01b0*/  LEA R19, R16.reuse, R23, 0x6 ;  /* 0x0000001710137211 */ /* 0x044fe200078e30ff */
[----:B------:R-:W-:-:S04]  /*01c0*/  IMAD.WIDE.U32 R16, R16, 0x4, R2 ;  /* 0x0000000410107825 */ /* 0x000fc800078e0002 */
[----:B------:R-:W-:Y:S01]  /*01d0*/  IMAD.WIDE R18, R19, 0x4, R4 ;  /* 0x0000000413127825 */ /* 0x000fe200078e0204 */
[----:B------:R1:W-:Y:S04]  /*01e0*/  STG.E desc[UR6][R16.64], R23 ;  /* 0x0000001710007986 */ /* 0x0003e8000c101906 */
[----:B------:R-:W2:Y:S01]  /*01f0*/  LDG.E R25, desc[UR6][R18.64] ;  /* 0x0000000612197981 */ /* 0x000ea2000c1e1900 */
[----:B------:R-:W-:-:S05]  /*0200*/  VIADD R10, R7, 0xfffffffd ;  /* 0xfffffffd070a7836 */ /* 0x000fca0000000000 */
[C---:B--2---:R-:W-:Y:S01]  /*0210*/  LEA R27, R10.reuse, R25, 0x6 ;  /* 0x000000190a1b7211 */ /* 0x044fe200078e30ff */
[----:B------:R-:W-:-:S04]  /*0220*/  IMAD.WIDE.U32 R10, R10, 0x4, R2 ;  /* 0x000000040a0a7825 */ /* 0x000fc800078e0002 */
[----:B0-----:R-:W-:Y:S01]  /*0230*/  IMAD.WIDE R12, R27, 0x4, R4 ;  /* 0x000000041b0c7825 */ /* 0x001fe200078e0204 */
[----:B------:R0:W-:Y:S04]  /*0240*/  STG.E desc[UR6][R10.64], R25 ;  /* 0x000000190a007986 */ /* 0x0001e8000c101906 */
[----:B------:R-:W2:Y:S01]  /*0250*/  LDG.E R21, desc[UR6][R12.64] ;  /* 0x000000060c157981 */ /* 0x000ea2000c1e1900 */
[----:B------:R-:W-:-:S04]  /*0260*/  IADD3 R14, PT, PT, R7, -0x4, RZ ;  /* 0xfffffffc070e7810 */ /* 0x000fc80007ffe0ff */
[C---:B--2---:R-:W-:Y:S01]  /*0270*/  LEA R27, R14.reuse, R21, 0x6 ;  /* 0x000000150e1b7211 */ /* 0x044fe200078e30ff */
[----:B------:R-:W-:-:S04]  /*0280*/  IMAD.WIDE.U32 R14, R14, 0x4, R2 ;  /* 0x000000040e0e7825 */ /* 0x000fc800078e0002 */
[----:B-1----:R-:W-:Y:S01]  /*0290*/  IMAD.WIDE R16, R27, 0x4, R4 ;  /* 0x000000041b107825 */ /* 0x002fe200078e0204 */
[----:B------:R1:W-:Y:S04]  /*02a0*/  STG.E desc[UR6][R14.64], R21 ;  /* 0x000000150e007986 */ /* 0x0003e8000c101906 */
[----:B------:R-:W2:Y:S01]  /*02b0*/  LDG.E R23, desc[UR6][R16.64] ;  /* 0x0000000610177981 */ /* 0x000ea2000c1e1900 */
[----:B------:R-:W-:-:S04]  /*02c0*/  IADD3 R18, PT, PT, R7, -0x5, RZ ;  /* 0xfffffffb07127810 */ /* 0x000fc80007ffe0ff */
[C---:B--2---:R-:W-:Y:S01]  /*02d0*/  LEA R27, R18.reuse, R23, 0x6 ;  /* 0x00000017121b7211 */ /* 0x044fe200078e30ff */
[----:B------:R-:W-:-:S04]  /*02e0*/  IMAD.WIDE.U32 R18, R18, 0x4, R2 ;  /* 0x0000000412127825 */ /* 0x000fc800078e0002 */
[----:B0-----:R-:W-:Y:S01]  /*02f0*/  IMAD.WIDE R10, R27, 0x4, R4 ;  /* 0x000000041b0a7825 */ /* 0x001fe200078e0204 */
[----:B------:R0:W-:Y:S04]  /*0300*/  STG.E desc[UR6][R18.64], R23 ;  /* 0x0000001712007986 */ /* 0x0001e8000c101906 */
[----:B------:R-:W2:Y:S01]  /*0310*/  LDG.E R25, desc[UR6][R10.64] ;  /* 0x000000060a197981 */ /* 0x000ea2000c1e1900 */
[----:B------:R-:W-:-:S05]  /*0320*/  VIADD R12, R7, 0xfffffffa ;  /* 0xfffffffa070c7836 */ /* 0x000fca0000000000 */
[C---:B--2---:R-:W-:Y:S01]  /*0330*/  LEA R27, R12.reuse, R25, 0x6 ;  /* 0x000000190c1b7211 */ /* 0x044fe200078e30ff */
[----:B------:R-:W-:-:S04]  /*0340*/  IMAD.WIDE.U32 R12, R12, 0x4, R2 ;  /* 0x000000040c0c7825 */ /* 0x000fc800078e0002 */
[----:B-1----:R-:W-:Y:S01]  /*0350*/  IMAD.WIDE R14, R27, 0x4, R4 ;  /* 0x000000041b0e7825 */ /* 0x002fe200078e0204 */
[----:B------:R2:W-:Y:S05]  /*0360*/  STG.E desc[UR6][R12.64], R25 ;  /* 0x000000190c007986 */ /* 0x0005ea000c101906 */
[----:B------:R-:W3:Y:S01]  /*0370*/  LDG.E R15, desc[UR6][R14.64] ;  /* 0x000000060e0f7981 */ /* 0x000ee2000c1e1900 */
[----:B------:R-:W-:Y:S01]  /*0380*/  IADD3 R16, PT, PT, R7, -0x7, RZ ;  /* 0xfffffff907107810 */ /* 0x000fe20007ffe0ff */
[----:B------:R-:W-:-:S03]  /*0390*/  UIADD3 UR4, UPT, UPT, UR4, 0x8, URZ ;  /* 0x0000000804047890 */ /* 0x000fc6000fffe0ff */
[C---:B---3--:R-:W-:Y:S01]  /*03a0*/  LEA R21, R16.reuse, R15, 0x6 ;  /* 0x0000000f10157211 */ /* 0x048fe200078e30ff */
[----:B------:R-:W-:-:S04]  /*03b0*/  IMAD.WIDE.U32 R16, R16, 0x4, R2 ;  /* 0x0000000410107825 */ /* 0x000fc800078e0002 */
[----:B0-----:R-:W-:Y:S01]  /*03c0*/  IMAD.WIDE R18, R21, 0x4, R4 ;  /* 0x0000000415127825 */ /* 0x001fe200078e0204 */
[----:B------:R2:W-:Y:S05]  /*03d0*/  STG.E desc[UR6][R16.64], R15 ;  /* 0x0000000f10007986 */ /* 0x0005ea000c101906 */
[----:B------:R-:W3:Y:S01]  /*03e0*/  LDG.E R18, desc[UR6][R18.64] ;  /* 0x0000000612127981 */ /* 0x000ee2000c1e1900 */
[----:B------:R-:W-:Y:S02]  /*03f0*/  ISETP.NE.AND P1, PT, R6, UR4, PT ;  /* 0x0000000406007c0c */ /* 0x000fe4000bf25270 */
[----:B------:R-:W-:-:S05]  /*0400*/  IADD3 R7, PT, PT, R7, -0x8, RZ ;  /* 0xfffffff807077810 */ /* 0x000fca0007ffe0ff */
[----:B------:R-:W-:-:S05]  /*0410*/  IMAD.WIDE.U32 R10, R7, 0x4, R2 ;  /* 0x00000004070a7825 */ /* 0x000fca00078e0002 */
[----:B---3--:R2:W-:Y:S01]  /*0420*/  STG.E desc[UR6][R10.64], R18 ;  /* 0x000000120a007986 */ /* 0x0085e2000c101906 */
[----:B------:R-:W-:Y:S05]  /*0430*/  @P1 BRA `(.L_x_2) ;  /* 0xfffffffc00341947 */ /* 0x000fea000383ffff */
.L_x_1:
[----:B------:R-:W-:Y:S05]  /*0440*/  @!P0 EXIT ;  /* 0x000000000000894d */ /* 0x000fea0003800000 */
[----:B------:R-:W-:Y:S02]  /*0450*/  ISETP.GE.U32.AND P0, PT, R0, 0x4, PT ;  /* 0x000000040000780c */ /* 0x000fe40003f06070 */
[----:B------:R-:W-:-:S04]  /*0460*/  LOP3.LUT R6, R9, 0x3, RZ, 0xc0, !PT ;  /* 0x0000000309067812 */ /* 0x000fc800078ec0ff */
[----:B------:R-:W-:-:S07]  /*0470*/  ISETP.NE.AND P1, PT, R6, RZ, PT ;  /* 0x000000ff0600720c */ /* 0x000fce0003f25270 */
[----:B------:R-:W-:Y:S06]  /*0480*/  @!P0 BRA `(.L_x_3) ;  /* 0x00000000006c8947 */ /* 0x000fec0003800000 */
[C---:B-12---:R-:W-:Y:S01]  /*0490*/  IMAD.WIDE.U32 R10, R7.reuse, 0x4, R2 ;  /* 0x00000004070a7825 */ /* 0x046fe200078e0002 */
[----:B0-----:R-:W0:Y:S05]  /*04a0*/  LDC.64 R4, c[0x0][0x388] ;  /* 0x0000e200ff047b82 */ /* 0x001e2a0000000a00 */
[----:B------:R-:W2:Y:S02]  /*04b0*/  LDG.E R10, desc[UR6][R10.64] ;  /* 0x000000060a0a7981 */ /* 0x000ea4000c1e1900 */
[----:B--2---:R-:W-:-:S05]  /*04c0*/  LEA R13, R7, R10, 0x6 ;  /* 0x0000000a070d7211 */ /* 0x004fca00078e30ff */
[----:B0-----:R-:W-:-:S05]  /*04d0*/  IMAD.WIDE R12, R13, 0x4, R4 ;  /* 0x000000040d0c7825 */ /* 0x001fca00078e0204 */
[----:B------:R-:W2:Y:S01]  /*04e0*/  LDG.E R21, desc[UR6][R12.64] ;  /* 0x000000060c157981 */ /* 0x000ea2000c1e1900 */
[----:B------:R-:W-:-:S05]  /*04f0*/  VIADD R14, R7, 0xffffffff ;  /* 0xffffffff070e7836 */ /* 0x000fca0000000000 */
[C---:B--2---:R-:W-:Y:S01]  /*0500*/  LEA R17, R14.reuse, R21, 0x6 ;  /* 0x000000150e117211 */ /* 0x044fe200078e30ff */
[----:B------:R-:W-:-:S04]  /*0510*/  IMAD.WIDE.U32 R14, R14, 0x4, R2 ;  /* 0x000000040e0e7825 */ /* 0x000fc800078e0002 */
[----:B------:R-:W-:Y:S01]  /*0520*/  IMAD.WIDE R16, R17, 0x4, R4 ;  /* 0x0000000411107825 */ /* 0x000fe200078e0204 */
[----:B------:R0:W-:Y:S05]  /*0530*/  STG.E desc[UR6][R14.64], R21 ;  /* 0x000000150e007986 */ /* 0x0001ea000c101906 */
[----:B------:R-:W2:Y:S01]  /*0540*/  LDG.E R17, desc[UR6][R16.64] ;  /* 0x0000000610117981 */ /* 0x000ea2000c1e1900 */
[----:B------:R-:W-:-:S04]  /*0550*/  IADD3 R10, PT, PT, R7, -0x2, RZ ;  /* 0xfffffffe070a7810 */ /* 0x000fc80007ffe0ff */
        /* <DEDUP_REMOVED lines=11> */
[----:B------:R-:W-:-:S04]  /*0610*/  VIADD R7, R7, 0xfffffffc ;  /* 0xfffffffc07077836 */ /* 0x000fc80000000000 */
[----:B0-----:R-:W-:-:S05]  /*0620*/  IMAD.WIDE.U32 R14, R7, 0x4, R2 ;  /* 0x00000004070e7825 */ /* 0x001fca00078e0002 */
[----:B--2---:R3:W-:Y:S02]  /*0630*/  STG.E desc[UR6][R14.64], R5 ;  /* 0x000000050e007986 */ /* 0x0047e4000c101906 */
.L_x_3:
[----:B------:R-:W-:Y:S05]  /*0640*/  @!P1 EXIT ;  /* 0x000000000000994d */ /* 0x000fea0003800000 */
[----:B------:R-:W-:Y:S02]  /*0650*/  ISETP.NE.AND P0, PT, R6, 0x1, PT ;  /* 0x000000010600780c */ /* 0x000fe40003f05270 */
[----:B------:R-:W-:-:S04]  /*0660*/  LOP3.LUT R9, R9, 0x1, RZ, 0xc0, !PT ;  /* 0x0000000109097812 */ /* 0x000fc800078ec0ff */
[----:B------:R-:W-:-:S07]  /*0670*/  ISETP.NE.U32.AND P1, PT, R9, 0x1, PT ;  /* 0x000000010900780c */ /* 0x000fce0003f25070 */
[----:B------:R-:W-:Y:S06]  /*0680*/  @!P0 BRA `(.L_x_4) ;  /* 0x00000000003c8947 */ /* 0x000fec0003800000 */
[C---:B-123--:R-:W-:Y:S01]  /*0690*/  IMAD.WIDE.U32 R10, R7.reuse, 0x4, R2 ;  /* 0x00000004070a7825 */ /* 0x04efe200078e0002 */
[----:B------:R-:W1:Y:S05]  /*06a0*/  LDC.64 R8, c[0x0][0x388] ;  /* 0x0000e200ff087b82 */ /* 0x000e6a0000000a00 */
[----:B------:R-:W0:Y:S02]  /*06b0*/  LDG.E R10, desc[UR6][R10.64] ;  /* 0x000000060a0a7981 */ /* 0x000e24000c1e1900 */
[----:B0-----:R-:W-:-:S05]  /*06c0*/  LEA R5, R7, R10, 0x6 ;  /* 0x0000000a07057211 */ /* 0x001fca00078e30ff */
[----:B-1----:R-:W-:-:S06]  /*06d0*/  IMAD.WIDE R4, R5, 0x4, R8 ;  /* 0x0000000405047825 */ /* 0x002fcc00078e0208 */
[----:B------:R-:W2:Y:S01]  /*06e0*/  LDG.E R5, desc[UR6][R4.64] ;  /* 0x0000000604057981 */ /* 0x000ea2000c1e1900 */
[----:B------:R-:W-:-:S04]  /*06f0*/  IADD3 R12, PT, PT, R7, -0x1, RZ ;  /* 0xffffffff070c7810 */ /* 0x000fc80007ffe0ff */
[C---:B--2---:R-:W-:Y:S01]  /*0700*/  LEA R15, R12.reuse, R5, 0x6 ;  /* 0x000000050c0f7211 */ /* 0x044fe200078e30ff */
[----:B------:R-:W-:-:S04]  /*0710*/  IMAD.WIDE.U32 R12, R12, 0x4, R2 ;  /* 0x000000040c0c7825 */ /* 0x000fc800078e0002 */
[----:B------:R-:W-:Y:S01]  /*0720*/  IMAD.WIDE R8, R15, 0x4, R8 ;  /* 0x000000040f087825 */ /* 0x000fe200078e0208 */
[----:B------:R4:W-:Y:S05]  /*0730*/  STG.E desc[UR6][R12.64], R5 ;  /* 0x000000050c007986 */ /* 0x0009ea000c101906 */
[----:B------:R-:W2:Y:S01]  /*0740*/  LDG.E R9, desc[UR6][R8.64] ;  /* 0x0000000608097981 */ /* 0x000ea2000c1e1900 */
[----:B------:R-:W-:-:S05]  /*0750*/  IADD3 R7, PT, PT, R7, -0x2, RZ ;  /* 0xfffffffe07077810 */ /* 0x000fca0007ffe0ff */
[----:B------:R-:W-:-:S05]  /*0760*/  IMAD.WIDE.U32 R10, R7, 0x4, R2 ;  /* 0x00000004070a7825 */ /* 0x000fca00078e0002 */
[----:B--2---:R4:W-:Y:S02]  /*0770*/  STG.E desc[UR6][R10.64], R9 ;  /* 0x000000090a007986 */ /* 0x0049e4000c101906 */
.L_x_4:
[----:B------:R-:W-:Y:S05]  /*0780*/  @P1 EXIT ;  /* 0x000000000000194d */ /* 0x000fea0003800000 */
[C---:B01-34-:R-:W-:Y:S01]  /*0790*/  IMAD.WIDE.U32 R4, R7.reuse, 0x4, R2 ;  /* 0x0000000407047825 */ /* 0x05bfe200078e0002 */
[----:B------:R-:W0:Y:S05]  /*07a0*/  LDC.64 R8, c[0x0][0x388] ;  /* 0x0000e200ff087b82 */ /* 0x000e2a0000000a00 */
[----:B------:R-:W2:Y:S02]  /*07b0*/  LDG.E R4, desc[UR6][R4.64] ;  /* 0x0000000604047981 */ /* 0x000ea4000c1e1900 */
[----:B--2---:R-:W-:-:S05]  /*07c0*/  LEA R11, R7, R4, 0x6 ;  /* 0x00000004070b7211 */ /* 0x004fca00078e30ff */
[----:B0-----:R-:W-:-:S06]  /*07d0*/  IMAD.WIDE R8, R11, 0x4, R8 ;  /* 0x000000040b087825 */ /* 0x001fcc00078e0208 */
[----:B------:R-:W2:Y:S01]  /*07e0*/  LDG.E R9, desc[UR6][R8.64] ;  /* 0x0000000608097981 */ /* 0x000ea2000c1e1900 */
[----:B------:R-:W-:-:S05]  /*07f0*/  IADD3 R7, PT, PT, R7, -0x1, RZ ;  /* 0xffffffff07077810 */ /* 0x000fca0007ffe0ff */
[----:B------:R-:W-:-:S05]  /*0800*/  IMAD.WIDE.U32 R2, R7, 0x4, R2 ;  /* 0x0000000407027825 */ /* 0x000fca00078e0002 */
[----:B--2---:R-:W-:Y:S01]  /*0810*/  STG.E desc[UR6][R2.64], R9 ;  /* 0x0000000902007986 */ /* 0x004fe2000c101906 */
[----:B------:R-:W-:Y:S05]  /*0820*/  EXIT ;  /* 0x000000000000794d */ /* 0x000fea0003800000 */
.L_x_5:
        /* <DEDUP_REMOVED lines=13> */
.L_x_15:


//--------------------- .text._Z15cuDecodeViterbiPfiiiPiS0_S0_S0_ --------------------------
	.section	.text._Z15cuDecodeViterbiPfiiiPiS0_S0_S0_,"ax",@progbits
	.align	128
        .global         _Z15cuDecodeViterbiPfiiiPiS0_S0_S0_
        .type           _Z15cuDecodeViterbiPfiiiPiS0_S0_S0_,@function
        .size           _Z15cuDecodeViterbiPfiiiPiS0_S0_S0_,(.L_x_16 - _Z15cuDecodeViterbiPfiiiPiS0_S0_S0_)
        .other          _Z15cuDecodeViterbiPfiiiPiS0_S0_S0_,@"STO_CUDA_ENTRY STV_DEFAULT"
_Z15cuDecodeViterbiPfiiiPiS0_S0_S0_:
.text._Z15cuDecodeViterbiPfiiiPiS0_S0_S0_:
[----:B------:R-:W-:Y:S01]  /*0000*/  LDC R1, c[0x0][0x37c] ;  /* 0x0000df00ff017b82 */ /* 0x000fe20000000800 */
[----:B------:R-:W0:Y:S01]  /*0010*/  S2R R0, SR_TID.X ;  /* 0x0000000000007919 */ /* 0x000e220000002100 */
[----:B------:R-:W0:Y:S06]  /*0020*/  LDCU UR4, c[0x0][0x390] ;  /* 0x00007200ff0477ac */ /* 0x000e2c0008000800 */
[----:B------:R-:W1:Y:S01]  /*0030*/  LDC.64 R8, c[0x0][0x3a8] ;  /* 0x0000ea00ff087b82 */ /* 0x000e620000000a00 */
[----:B------:R-:W2:Y:S07]  /*0040*/  LDCU.64 UR8, c[0x0][0x358] ;  /* 0x00006b00ff0877ac */ /* 0x000eae0008000a00 */
[----:B------:R-:W3:Y:S01]  /*0050*/  LDC.64 R10, c[0x0][0x3b0] ;  /* 0x0000ec00ff0a7b82 */ /* 0x000ee20000000a00 */
[C---:B0-----:R-:W-:Y:S01]  /*0060*/  ISETP.GE.AND P0, PT, R0.reuse, UR4, PT ;  /* 0x0000000400007c0c */ /* 0x041fe2000bf06270 */
[----:B------:R-:W-:-:S04]  /*0070*/  IMAD.SHL.U32 R5, R0, 0x2, RZ ;  /* 0x0000000200057824 */ /* 0x000fc800078e00ff */
[----:B-1----:R-:W-:-:S04]  /*0080*/  IMAD.WIDE.U32 R8, R5, 0x4, R8 ;  /* 0x0000000405087825 */ /* 0x002fc800078e0008 */
[----:B---3--:R-:W-:Y:S01]  /*0090*/  IMAD.WIDE.U32 R10, R5, 0x4, R10 ;  /* 0x00000004050a7825 */ /* 0x008fe200078e000a */
[----:B--2---:R-:W2:Y:S03]  /*00a0*/  LDG.E R4, desc[UR8][R8.64] ;  /* 0x0000000808047981 */ /* 0x004ea6000c1e1900 */
[----:B------:R-:W0:Y:S01]  /*00b0*/  @!P0 LDC.64 R2, c[0x0][0x398] ;  /* 0x0000e600ff028b82 */ /* 0x000e220000000a00 */
[----:B------:R-:W2:Y:S04]  /*00c0*/  LDG.E R5, desc[UR8][R8.64+0x4] ;  /* 0x0000040808057981 */ /* 0x000ea8000c1e1900 */
[----:B------:R-:W3:Y:S04]  /*00d0*/  LDG.E R6, desc[UR8][R10.64] ;  /* 0x000000080a067981 */ /* 0x000ee8000c1e1900 */
[----:B------:R1:W3:Y:S01]  /*00e0*/  LDG.E R7, desc[UR8][R10.64+0x4] ;  /* 0x000004080a077981 */ /* 0x0002e2000c1e1900 */
[----:B0-----:R-:W-:-:S05]  /*00f0*/  @!P0 IMAD.WIDE.U32 R2, R0, 0x4, R2 ;  /* 0x0000000400028825 */ /* 0x001fca00078e0002 */
[----:B------:R0:W4:Y:S01]  /*0100*/  @!P0 LDG.E R12, desc[UR8][R2.64] ;  /* 0x00000008020c8981 */ /* 0x000122000c1e1900 */
[----:B------:R-:W5:Y:S01]  /*0110*/  S2R R18, SR_CgaCtaId ;  /* 0x0000000000127919 */ /* 0x000f620000008800 */
[----:B------:R-:W-:Y:S02]  /*0120*/  MOV R13, 0x400 ;  /* 0x00000400000d7802 */ /* 0x000fe40000000f00 */
[----:B------:R-:W-:-:S03]  /*0130*/  ISETP.NE.AND P2, PT, R0, RZ, PT ;  /* 0x000000ff0000720c */ /* 0x000fc60003f45270 */
[C---:B------:R-:W-:Y:S01]  /*0140*/  @!P0 VIADD R14, R13.reuse, 0x210 ;  /* 0x000002100d0e8836 */ /* 0x040fe20000000000 */
[C---:B------:R-:W-:Y:S01]  /*0150*/  IADD3 R16, PT, PT, R13.reuse, 0x238, RZ ;  /* 0x000002380d107810 */ /* 0x040fe20007ffe0ff */
[C---:B------:R-:W-:Y:S02]  /*0160*/  VIADD R17, R13.reuse, 0x438 ;  /* 0x000004380d117836 */ /* 0x040fe40000000000 */
[----:B-1----:R-:W-:Y:S01]  /*0170*/  HFMA2 R11, -RZ, RZ, -140.375, 490.25 ;  /* 0xd8635fa9ff0b7431 */ /* 0x002fe200000001ff */
[C---:B-----5:R-:W-:Y:S01]  /*0180*/  LEA R9, R18.reuse, R13, 0x18 ;  /* 0x0000000d12097211 */ /* 0x060fe200078ec0ff */
[----:B------:R-:W-:Y:S01]  /*0190*/  VIADD R13, R13, 0x100 ;  /* 0x000001000d0d7836 */ /* 0x000fe20000000000 */
[C---:B------:R-:W-:Y:S02]  /*01a0*/  @!P0 LEA R15, R18.reuse, R14, 0x18 ;  /* 0x0000000e120f8211 */ /* 0x040fe400078ec0ff */
[C---:B0-----:R-:W-:Y:S02]  /*01b0*/  LEA R3, R18.reuse, R16, 0x18 ;  /* 0x0000001012037211 */ /* 0x041fe400078ec0ff */
[----:B------:R-:W-:Y:S01]  /*01c0*/  LEA R17, R18, R17, 0x18 ;  /* 0x0000001112117211 */ /* 0x000fe200078ec0ff */
[----:B------:R-:W-:Y:S01]  /*01d0*/  @!P0 IMAD R15, R0, 0x4, R15 ;  /* 0x00000004000f8824 */ /* 0x000fe200078e020f */
[----:B------:R-:W-:-:S02]  /*01e0*/  LEA R13, R18, R13, 0x18 ;  /* 0x0000000d120d7211 */ /* 0x000fc400078ec0ff */
[C---:B------:R-:W-:Y:S01]  /*01f0*/  LEA R2, R0.reuse, R3, 0x3 ;  /* 0x0000000300027211 */ /* 0x040fe200078e18ff */
[C---:B------:R-:W-:Y:S02]  /*0200*/  IMAD R3, R0.reuse, 0x8, R17 ;  /* 0x0000000800037824 */ /* 0x040fe400078e0211 */
[C---:B------:R-:W-:Y:S02]  /*0210*/  @P2 IMAD R8, R0.reuse, 0x4, R9 ;  /* 0x0000000400082824 */ /* 0x040fe400078e0209 */
[----:B------:R-:W-:Y:S01]  /*0220*/  IMAD R10, R0, 0x4, R13 ;  /* 0x00000004000a7824 */ /* 0x000fe200078e020d */
[----:B----4-:R0:W-:Y:S04]  /*0230*/  @!P0 STS [R15], R12 ;  /* 0x0000000c0f008388 */ /* 0x0101e80000000800 */
[----:B--2---:R-:W-:Y:S04]  /*0240*/  STS.64 [R2], R4 ;  /* 0x0000000402007388 */ /* 0x004fe80000000a00 */
[----:B---3--:R-:W-:Y:S01]  /*0250*/  STS.64 [R3], R6 ;  /* 0x0000000603007388 */ /* 0x008fe20000000a00 */
[----:B0-----:R-:W0:Y:S03]  /*0260*/  LDC.64 R14, c[0x0][0x388] ;  /* 0x0000e200ff0e7b82 */ /* 0x001e260000000a00 */
[----:B------:R-:W-:Y:S04]  /*0270*/  @!P2 STS [R9], RZ ;  /* 0x000000ff0900a388 */ /* 0x000fe80000000800 */
[----:B------:R-:W-:Y:S04]  /*0280*/  @P2 STS [R8], R11 ;  /* 0x0000000b08002388 */ /* 0x000fe80000000800 */
[----:B------:R-:W-:Y:S04]  /*0290*/  STS [R10], R11 ;  /* 0x0000000b0a007388 */ /* 0x000fe80000000800 */
[----:B------:R-:W1:Y:S01]  /*02a0*/  LDS.64 R4, [R9+0x210] ;  /* 0x0002100009047984 */ /* 0x000e620000000a00 */
[----:B0-----:R-:W-:-:S02]  /*02b0*/  ISETP.GE.AND P0, PT, R15, 0x1, PT ;  /* 0x000000010f00780c */ /* 0x001fc40003f06270 */
[----:B-1----:R-:W-:-:S04]  /*02c0*/  IADD3 R7, PT, PT, R4, R5, RZ ;  /* 0x0000000504077210 */ /* 0x002fc80007ffe0ff */
[----:B------:R-:W-:-:S13]  /*02d0*/  ISETP.GT.OR P0, PT, R7, R14, !P0 ;  /* 0x0000000e0700720c */ /* 0x000fda0004704670 */
[----:B------:R-:W-:Y:S05]  /*02e0*/  @P0 EXIT ;  /* 0x000000000000094d */ /* 0x000fea0003800000 */
[----:B------:R-:W-:Y:S01]  /*02f0*/  ISETP.NE.AND P0, PT, R4, RZ, PT ;  /* 0x000000ff0400720c */ /* 0x000fe20003f05270 */
[----:B------:R-:W-:Y:S01]  /*0300*/  IMAD.MOV.U32 R4, RZ, RZ, R13 ;  /* 0x000000ffff047224 */ /* 0x000fe200078e000d */
[----:B------:R-:W-:Y:S01]  /*0310*/  ISETP.NE.AND P1, PT, R5, RZ, PT ;  /* 0x000000ff0500720c */ /* 0x000fe20003f25270 */
[----:B------:R-:W-:Y:S01]  /*0320*/  IMAD.MOV.U32 R6, RZ, RZ, R9 ;  /* 0x000000ffff067224 */ /* 0x000fe200078e0009 */
[----:B------:R-:W-:Y:S01]  /*0330*/  LOP3.LUT R17, R0, 0x1, RZ, 0xc0, !PT ;  /* 0x0000000100117812 */ /* 0x000fe200078ec0ff */
[----:B------:R-:W-:Y:S01]  /*0340*/  IMAD.MOV.U32 R8, RZ, RZ, RZ ;  /* 0x000000ffff087224 */ /* 0x000fe200078e00ff */
[----:B------:R-:W-:Y:S01]  /*0350*/  MOV R7, RZ ;  /* 0x000000ff00077202 */ /* 0x000fe20000000f00 */
[----:B------:R-:W0:Y:S01]  /*0360*/  LDCU UR10, c[0x0][0x390] ;  /* 0x00007200ff0a77ac */ /* 0x000e220008000800 */
[----:B------:R-:W1:Y:S01]  /*0370*/  LDCU.64 UR12, c[0x0][0x388] ;  /* 0x00007100ff0c77ac */ /* 0x000e620008000a00 */
[----:B------:R-:W-:-:S06]  /*0380*/  UMOV UR4, URZ ;  /* 0x000000ff00047c82 */ /* 0x000fcc0008000000 */
.L_x_12:
[----:B------:R-:W-:Y:S04]  /*0390*/  BSSY.RECONVERGENT B0, `(.L_x_6) ;  /* 0x0000016000007945 */ /* 0x000fe80003800200 */
[----:B------:R-:W-:Y:S05]  /*03a0*/  @P2 BRA `(.L_x_7) ;  /* 0x0000000000502947 */ /* 0x000fea0003800000 */
[----:B------:R-:W2:Y:S08]  /*03b0*/  @P0 LDC.64 R10, c[0x0][0x380] ;  /* 0x0000e000ff0a0b82 */ /* 0x000eb00000000a00 */
[----:B------:R-:W3:Y:S01]  /*03c0*/  @P1 LDC.64 R12, c[0x0][0x380] ;  /* 0x0000e000ff0c1b82 */ /* 0x000ee20000000a00 */
[----:B--2---:R-:W-:-:S04]  /*03d0*/  @P0 IMAD.WIDE R10, R8, 0x4, R10 ;  /* 0x00000004080a0825 */ /* 0x004fc800078e020a */
[----:B------:R-:W-:Y:S01]  /*03e0*/  @P0 VIADD R8, R8, 0x1 ;  /* 0x0000000108080836 */ /* 0x000fe20000000000 */
[----:B------:R-:W2:Y:S03]  /*03f0*/  @P0 LDG.E R14, desc[UR8][R10.64] ;  /* 0x000000080a0e0981 */ /* 0x000ea6000c1e1900 */
[----:B---3--:R-:W-:-:S06]  /*0400*/  @P1 IMAD.WIDE R12, R8, 0x4, R12 ;  /* 0x00000004080c1825 */ /* 0x008fcc00078e020c */
[----:B------:R-:W3:Y:S01]  /*0410*/  @P1 LDG.E R13, desc[UR8][R12.64] ;  /* 0x000000080c0d1981 */ /* 0x000ee2000c1e1900 */
[----:B------:R-:W4:Y:S01]  /*0420*/  S2UR UR6, SR_CgaCtaId ;  /* 0x00000000000679c3 */ /* 0x000f220000008800 */
[----:B------:R-:W-:Y:S01]  /*0430*/  UMOV UR5, 0x400 ;  /* 0x0000040000057882 */ /* 0x000fe20000000000 */
[----:B------:R-:W-:Y:S01]  /*0440*/  @P1 VIADD R8, R8, 0x1 ;  /* 0x0000000108081836 */ /* 0x000fe20000000000 */
[----:B----4-:R-:W-:-:S09]  /*0450*/  ULEA UR5, UR6, UR5, 0x18 ;  /* 0x0000000506057291 */ /* 0x010fd2000f8ec0ff */
[----:B------:R-:W-:Y:S01]  /*0460*/  STS [UR5+0x200], RZ ;  /* 0x000200ffff007988 */ /* 0x000fe20008000805 */
[----:B--2---:R-:W-:-:S05]  /*0470*/  MOV R15, R14 ;  /* 0x0000000e000f7202 */ /* 0x004fca0000000f00 */
[----:B------:R2:W-:Y:S04]  /*0480*/  @P0 STS.64 [UR5+0x208], R14 ;  /* 0x0002080eff000988 */ /* 0x0005e80008000a05 */
[----:B---3--:R2:W-:Y:S04]  /*0490*/  @P1 STS [UR5+0x204], R13 ;  /* 0x0002040dff001988 */ /* 0x0085e80008000805 */
[----:B------:R-:W-:Y:S01]  /*04a0*/  @!P0 STS.64 [UR5+0x208], RZ ;  /* 0x000208ffff008988 */ /* 0x000fe20008000a05 */
[----:B------:R-:W-:-:S03]  /*04b0*/  @!P0 IMAD.MOV.U32 R14, RZ, RZ, RZ ;  /* 0x000000ffff0e8224 */ /* 0x000fc600078e00ff */
[----:B------:R-:W-:Y:S01]  /*04c0*/  @!P1 STS [UR5+0x204], RZ ;  /* 0x000204ffff009988 */ /* 0x000fe20008000805 */
[----:B------:R-:W-:-:S05]  /*04d0*/  @P1 FADD R5, R13, R14 ;  /* 0x0000000e0d051221 */ /* 0x000fca0000000000 */
[----:B------:R2:W-:Y:S02]  /*04e0*/  @P1 STS [UR5+0x20c], R5 ;  /* 0x00020c05ff001988 */ /* 0x0005e40008000805 */
.L_x_7:
[----:B01----:R-:W-:Y:S05]  /*04f0*/  BSYNC.RECONVERGENT B0 ;  /* 0x0000000000007941 */ /* 0x003fea0003800200 */
.L_x_6:
[----:B------:R-:W-:Y:S01]  /*0500*/  BAR.SYNC.DEFER_BLOCKING 0x0 ;  /* 0x0000000000007b1d */ /* 0x000fe20000010000 */
[----:B------:R-:W-:Y:S02]  /*0510*/  MOV R9, R6 ;  /* 0x0000000600097202 */ /* 0x000fe40000000f00 */
[C---:B------:R-:W-:Y:S02]  /*0520*/  ISETP.NE.AND P0, PT, R17.reuse, RZ, PT ;  /* 0x000000ff1100720c */ /* 0x040fe40003f05270 */
[----:B------:R-:W-:-:S03]  /*0530*/  ISETP.NE.AND P3, PT, R17, RZ, PT ;  /* 0x000000ff1100720c */ /* 0x000fc60003f65270 */
[----:B------:R-:W0:Y:S01]  /*0540*/  S2UR UR7, SR_CgaCtaId ;  /* 0x00000000000779c3 */ /* 0x000e220000008800 */
[----:B------:R-:W-:Y:S01]  /*0550*/  UMOV UR6, 0x400 ;  /* 0x0000040000067882 */ /* 0x000fe20000000000 */
[----:B------:R-:W-:Y:S01]  /*0560*/  IMAD R10, R0, 0x4, R9 ;  /* 0x00000004000a7824 */ /* 0x000fe200078e0209 */
[----:B------:R-:W-:Y:S01]  /*0570*/  UIADD3 UR5, UPT, UPT, UR6, 0x200, URZ ;  /* 0x0000020006057890 */ /* 0x000fe2000fffe0ff */
[----:B------:R-:W-:Y:S01]  /*0580*/  BSSY.RECONVERGENT B0, `(.L_x_8) ;  /* 0x000001f000007945 */ /* 0x000fe20003800200 */
[----:B--2---:R-:W1:Y:S04]  /*0590*/  LDS.64 R12, [R2] ;  /* 0x00000000020c7984 */ /* 0x004e680000000a00 */
[----:B------:R-:W-:Y:S01]  /*05a0*/  LDS R11, [R10] ;  /* 0x000000000a0b7984 */ /* 0x000fe20000000800 */
[----:B0-----:R-:W-:-:S06]  /*05b0*/  ULEA UR5, UR7, UR5, 0x18 ;  /* 0x0000000507057291 */ /* 0x001fcc000f8ec0ff */
[----:B-1----:R-:W-:Y:S02]  /*05c0*/  LEA R12, R12, UR5, 0x2 ;  /* 0x000000050c0c7c11 */ /* 0x002fe4000f8e10ff */
[----:B------:R-:W-:-:S04]  /*05d0*/  LEA R13, R13, UR5, 0x2 ;  /* 0x000000050d0d7c11 */ /* 0x000fc8000f8e10ff */
[----:B------:R-:W0:Y:S04]  /*05e0*/  LDS R12, [R12] ;  /* 0x000000000c0c7984 */ /* 0x000e280000000800 */
[----:B------:R-:W1:Y:S01]  /*05f0*/  LDS R6, [R13] ;  /* 0x000000000d067984 */ /* 0x000e620000000800 */
[C---:B0-----:R-:W-:Y:S01]  /*0600*/  FADD R16, R11.reuse, R12 ;  /* 0x0000000c0b107221 */ /* 0x041fe20000000000 */
[----:B-1----:R-:W-:Y:S01]  /*0610*/  FADD R11, R11, R6 ;  /* 0x000000060b0b7221 */ /* 0x002fe20000000000 */
[----:B------:R-:W-:Y:S01]  /*0620*/  IMAD.MOV.U32 R6, RZ, RZ, R4 ;  /* 0x000000ffff067224 */ /* 0x000fe200078e0004 */
[----:B------:R-:W-:Y:S06]  /*0630*/  @P0 BRA `(.L_x_9) ;  /* 0x00000000004c0947 */ /* 0x000fec0003800000 */
[----:B------:R-:W0:Y:S02]  /*0640*/  LDS.64 R12, [R3] ;  /* 0x00000000030c7984 */ /* 0x000e240000000a00 */
[----:B0-----:R-:W-:Y:S01]  /*0650*/  LEA R21, R12, R6, 0x2 ;  /* 0x000000060c157211 */ /* 0x001fe200078e10ff */
[----:B------:R-:W-:-:S04]  /*0660*/  IMAD R20, R13, 0x4, R6 ;  /* 0x000000040d147824 */ /* 0x000fc800078e0206 */
[----:B------:R-:W0:Y:S02]  /*0670*/  LDS R5, [R21] ;  /* 0x0000000015057984 */ /* 0x000e240000000800 */
[----:B0-----:R-:W-:-:S13]  /*0680*/  FSETP.GT.AND P0, PT, R16, R5, PT ;  /* 0x000000051000720b */ /* 0x001fda0003f04000 */
[----:B------:R-:W-:Y:S01]  /*0690*/  @P0 STS [R21], R16 ;  /* 0x0000001015000388 */ /* 0x000fe20000000800 */
[----:B------:R-:W0:Y:S01]  /*06a0*/  @P0 LDC.64 R14, c[0x0][0x3a0] ;  /* 0x0000e800ff0e0b82 */ /* 0x000e220000000a00 */
[----:B------:R-:W-:Y:S02]  /*06b0*/  @P0 IMAD R12, R7, 0x40, R12 ;  /* 0x00000040070c0824 */ /* 0x000fe400078e020c */
[----:B------:R-:W1:Y:S02]  /*06c0*/  LDS R4, [R20] ;  /* 0x0000000014047984 */ /* 0x000e640000000800 */
[----:B-1----:R-:W-:-:S13]  /*06d0*/  FSETP.GT.AND P1, PT, R11, R4, PT ;  /* 0x000000040b00720b */ /* 0x002fda0003f24000 */
[----:B------:R-:W1:Y:S01]  /*06e0*/  @P1 LDC.64 R4, c[0x0][0x3a0] ;  /* 0x0000e800ff041b82 */ /* 0x000e620000000a00 */
[----:B------:R-:W-:Y:S01]  /*06f0*/  @P1 LEA R18, R7, R13, 0x6 ;  /* 0x0000000d07121211 */ /* 0x000fe200078e30ff */
[----:B------:R-:W-:Y:S01]  /*0700*/  @P0 VIADD R13, R12, 0x40 ;  /* 0x000000400c0d0836 */ /* 0x000fe20000000000 */
[----:B------:R2:W-:Y:S03]  /*0710*/  @P1 STS [R20], R11 ;  /* 0x0000000b14001388 */ /* 0x0005e60000000800 */
[----:B------:R-:W-:Y:S02]  /*0720*/  @P1 VIADD R19, R18, 0x40 ;  /* 0x0000004012131836 */ /* 0x000fe40000000000 */
[----:B0-----:R-:W-:-:S05]  /*0730*/  @P0 IMAD.WIDE R14, R13, 0x4, R14 ;  /* 0x000000040d0e0825 */ /* 0x001fca00078e020e */
[----:B------:R2:W-:Y:S01]  /*0740*/  @P0 STG.E desc[UR8][R14.64], R0 ;  /* 0x000000000e000986 */ /* 0x0005e2000c101908 */
[----:B-1----:R-:W-:-:S05]  /*0750*/  @P1 IMAD.WIDE R4, R19, 0x4, R4 ;  /* 0x0000000413041825 */ /* 0x002fca00078e0204 */
[----:B------:R2:W-:Y:S02]  /*0760*/  @P1 STG.E desc[UR8][R4.64], R0 ;  /* 0x0000000004001986 */ /* 0x0005e4000c101908 */
.L_x_9:
[----:B------:R-:W-:Y:S05]  /*0770*/  BSYNC.RECONVERGENT B0 ;  /* 0x0000000000007941 */ /* 0x000fea0003800200 */
.L_x_8:
[----:B------:R-:W-:Y:S06]  /*0780*/  BAR.SYNC.DEFER_BLOCKING 0x0 ;  /* 0x0000000000007b1d */ /* 0x000fec0000010000 */
[----:B------:R-:W-:Y:S04]  /*0790*/  BSSY.RECONVERGENT B0, `(.L_x_10) ;  /* 0x0000015000007945 */ /* 0x000fe80003800200 */
[----:B------:R-:W-:Y:S05]  /*07a0*/  @!P3 BRA `(.L_x_11) ;  /* 0x00000000004cb947 */ /* 0x000fea0003800000 */
[----:B--2---:R-:W0:Y:S02]  /*07b0*/  LDS.64 R4, [R3] ;  /* 0x0000000003047984 */ /* 0x004e240000000a00 */
        /* <DEDUP_REMOVED lines=18> */
.L_x_11:
[----:B------:R-:W-:Y:S05]  /*08e0*/  BSYNC.RECONVERGENT B0 ;  /* 0x0000000000007941 */ /* 0x000fea0003800200 */
.L_x_10:
[----:B------:R-:W-:Y:S01]  /*08f0*/  UIADD3 UR4, UPT, UPT, UR4, 0x2, URZ ;  /* 0x0000000204047890 */ /* 0x000fe2000fffe0ff */
[----:B---3--:R-:W-:Y:S01]  /*0900*/  HFMA2 R13, -RZ, RZ, -140.375, 490.25 ;  /* 0xd8635fa9ff0d7431 */ /* 0x008fe200000001ff */
[----:B------:R-:W-:Y:S01]  /*0910*/  UIADD3 UR5, UPT, UPT, UR6, 0x210, URZ ;  /* 0x0000021006057890 */ /* 0x000fe2000fffe0ff */
[----:B------:R-:W-:Y:S01]  /*0920*/  VIADD R7, R7, 0x1 ;  /* 0x0000000107077836 */ /* 0x000fe20000000000 */
[----:B------:R-:W-:Y:S02]  /*0930*/  UISETP.GE.AND UP0, UPT, UR4, UR10, UPT ;  /* 0x0000000a0400728c */ /* 0x000fe4000bf06270 */
[----:B------:R-:W-:Y:S02]  /*0940*/  ULEA UR5, UR7, UR5, 0x18 ;  /* 0x0000000507057291 */ /* 0x000fe4000f8ec0ff */
[----:B------:R-:W-:Y:S01]  /*0950*/  USEL UR4, UR4, URZ, !UP0 ;  /* 0x000000ff04047287 */ /* 0x000fe2000c000000 */
[----:B------:R-:W-:Y:S01]  /*0960*/  STS [R10], R13 ;  /* 0x0000000d0a007388 */ /* 0x000fe20000000800 */
[----:B------:R-:W-:-:S02]  /*0970*/  ISETP.GE.AND P3, PT, R7, UR13, PT ;  /* 0x0000000d07007c0c */ /* 0x000fc4000bf66270 */
[----:B------:R-:W-:-:S09]  /*0980*/  ULEA UR5, UR4, UR5, 0x2 ;  /* 0x0000000504057291 */ /* 0x000fd2000f8e10ff */
[----:B--2---:R-:W0:Y:S02]  /*0990*/  LDS.64 R4, [UR5] ;  /* 0x00000005ff047984 */ /* 0x004e240008000a00 */
[----:B0-----:R-:W-:Y:S02]  /*09a0*/  IADD3 R11, PT, PT, R5, R4, R8 ;  /* 0x00000004050b7210 */ /* 0x001fe40007ffe008 */
[----:B------:R-:W-:Y:S02]  /*09b0*/  ISETP.NE.AND P0, PT, R4, RZ, PT ;  /* 0x000000ff0400720c */ /* 0x000fe40003f05270 */
[----:B------:R-:W-:Y:S02]  /*09c0*/  ISETP.GT.AND P4, PT, R11, UR12, PT ;  /* 0x0000000c0b007c0c */ /* 0x000fe4000bf84270 */
[----:B------:R-:W-:-:S11]  /*09d0*/  ISETP.NE.AND P1, PT, R5, RZ, PT ;  /* 0x000000ff0500720c */ /* 0x000fd60003f25270 */
[----:B------:R-:W-:Y:S05]  /*09e0*/  @P4 EXIT ;  /* 0x000000000000494d */ /* 0x000fea0003800000 */
[----:B------:R-:W-:Y:S01]  /*09f0*/  MOV R4, R9 ;  /* 0x0000000900047202 */ /* 0x000fe20000000f00 */
[----:B------:R-:W-:Y:S06]  /*0a00*/  @!P3 BRA `(.L_x_12) ;  /* 0xfffffff80060b947 */ /* 0x000fec000383ffff */
[----:B------:R-:W-:Y:S05]  /*0a10*/  EXIT ;  /* 0x000000000000794d */ /* 0x000fea0003800000 */
.L_x_13:
        /* <DEDUP_REMOVED lines=14> */
.L_x_16:


//--------------------- .nv.shared.reserved.0     --------------------------
	.section	.nv.shared.reserved.0,"aw",@nobits
	.weak		__nv_reservedSMEM_offset_0_alias
	.size		__nv_reservedSMEM_offset_0_alias, 0, 64
	.other		__nv_reservedSMEM_offset_0_alias,@"STO_CUDA_RESERVED_SHARED STV_DEFAULT"
__nv_reservedSMEM_offset_0_alias:
	.zero		0
	.zero		64


//--------------------- .nv.shared._Z15cuDecodeViterbiPfiiiPiS0_S0_S0_ --------------------------
	.section	.nv.shared._Z15cuDecodeViterbiPfiiiPiS0_S0_S0_,"aw",@nobits
	.sectionflags	@""
	.align	4
.nv.shared._Z15cuDecodeViterbiPfiiiPiS0_S0_S0_:
	.zero		2616


//--------------------- .nv.constant0._Z11cuDecodeTb2iPiS_S_ --------------------------
	.section	.nv.constant0._Z11cuDecodeTb2iPiS_S_,"a",@progbits
	.sectionflags	@""
	.align	4
.nv.constant0._Z11cuDecodeTb2iPiS_S_:
	.zero		928


//--------------------- .nv.constant0._Z11cuDecodeTb1iPiS_ --------------------------
	.section	.nv.constant0._Z11cuDecodeTb1iPiS_,"a",@progbits
	.sectionflags	@""
	.align	4
.nv.constant0._Z11cuDecodeTb1iPiS_:
	.zero		920


//--------------------- .nv.constant0._Z15cuDecodeViterbiPfiiiPiS0_S0_S0_ --------------------------
	.section	.nv.constant0._Z15cuDecodeViterbiPfiiiPiS0_S0_S0_,"a",@progbits
	.sectionflags	@""
	.align	4
.nv.constant0._Z15cuDecodeViterbiPfiiiPiS0_S0_S0_:
	.zero		952


//--------------------- SYMBOLS --------------------------

	.type		.nv.reservedSmem.offset0,@object
	.size		.nv.reservedSmem.offset0,0x4
	.type		.nv.reservedSmem.cap,@object
	.size		.nv.reservedSmem.cap,0x4
